//
// Generated by NVIDIA NVVM Compiler
//
// Compiler Build ID: CL-36424714
// Cuda compilation tools, release 13.0, V13.0.88
// Based on NVVM 20.0.0
//

.version 9.0
.target sm_100
.address_size 64

	// .globl	erosionKernel
.func  (.param .b64 func_retval0) __internal_accurate_pow
(
	.param .b64 __internal_accurate_pow_param_0
)
;
.const .align 8 .b8 rgb_to_xyz_device[72] = {13, 198, 136, 68, 161, 101, 218, 63, 24, 9, 109, 57, 151, 226, 214, 63, 88, 29, 57, 210, 25, 24, 199, 63, 246, 95, 231, 166, 205, 56, 203, 63, 24, 9, 109, 57, 151, 226, 230, 63, 85, 247, 200, 230, 170, 121, 178, 63, 75, 175, 205, 198, 74, 204, 147, 63, 56, 129, 233, 180, 110, 131, 190, 63, 145, 214, 24, 116, 66, 104, 238, 63};
.const .align 8 .f64 inv255 = 0d3F70101010101010;
.const .align 8 .b8 invxyz_ref_white[24] = {48, 84, 97, 104, 114, 213, 240, 63, 0, 0, 0, 0, 0, 0, 240, 63, 245, 20, 53, 21, 172, 99, 237, 63};
.extern .shared .align 16 .b8 shared_output[];

.visible .entry erosionKernel(
	.param .u64 .ptr .align 1 erosionKernel_param_0,
	.param .u64 .ptr .align 1 erosionKernel_param_1,
	.param .u32 erosionKernel_param_2,
	.param .u32 erosionKernel_param_3,
	.param .u32 erosionKernel_param_4,
	.param .u32 erosionKernel_param_5
)
{
	.reg .pred 	%p<8>;
	.reg .b16 	%rs<19>;
	.reg .b32 	%r<28>;
	.reg .b64 	%rd<19>;

	ld.param.u64 	%rd1, [erosionKernel_param_0];
	ld.param.u64 	%rd2, [erosionKernel_param_1];
	ld.param.u32 	%r6, [erosionKernel_param_2];
	ld.param.u32 	%r8, [erosionKernel_param_3];
	ld.param.u32 	%r4, [erosionKernel_param_4];
	ld.param.u32 	%r5, [erosionKernel_param_5];
	mov.u32 	%r10, %ctaid.x;
	mov.u32 	%r11, %ntid.x;
	mov.u32 	%r12, %tid.x;
	mad.lo.s32 	%r13, %r10, %r11, %r12;
	mov.u32 	%r14, %ctaid.y;
	mov.u32 	%r15, %ntid.y;
	mov.u32 	%r16, %tid.y;
	mad.lo.s32 	%r17, %r14, %r15, %r16;
	mad.lo.s32 	%r3, %r16, %r11, %r12;
	setp.lt.s32 	%p1, %r13, 1;
	add.s32 	%r18, %r6, -1;
	setp.ge.s32 	%p2, %r13, %r18;
	or.pred  	%p3, %p1, %p2;
	setp.eq.s32 	%p4, %r17, 0;
	or.pred  	%p5, %p4, %p3;
	add.s32 	%r19, %r8, -1;
	setp.ge.s32 	%p6, %r17, %r19;
	or.pred  	%p7, %p5, %p6;
	@%p7 bra 	$L__BB0_2;
	mul.lo.s32 	%r20, %r4, %r17;
	mul.lo.s32 	%r21, %r5, %r13;
	cvta.to.global.u64 	%rd3, %rd2;
	cvta.to.global.u64 	%rd4, %rd1;
	sub.s32 	%r22, %r21, %r5;
	sub.s32 	%r23, %r20, %r4;
	add.s32 	%r24, %r22, %r23;
	cvt.s64.s32 	%rd5, %r24;
	add.s64 	%rd6, %rd4, %rd5;
	ld.global.u8 	%rs1, [%rd6];
	cvt.s64.s32 	%rd7, %r5;
	add.s64 	%rd8, %rd6, %rd7;
	ld.global.u8 	%rs2, [%rd8];
	min.u16 	%rs3, %rs1, %rs2;
	add.s64 	%rd9, %rd8, %rd7;
	ld.global.u8 	%rs4, [%rd9];
	min.u16 	%rs5, %rs3, %rs4;
	cvt.s64.s32 	%rd10, %r4;
	add.s64 	%rd11, %rd6, %rd10;
	ld.global.u8 	%rs6, [%rd11];
	min.u16 	%rs7, %rs5, %rs6;
	add.s32 	%r25, %r21, %r20;
	cvt.s64.s32 	%rd12, %r25;
	add.s64 	%rd13, %rd11, %rd7;
	ld.global.u8 	%rs8, [%rd13];
	min.u16 	%rs9, %rs7, %rs8;
	add.s64 	%rd14, %rd13, %rd7;
	ld.global.u8 	%rs10, [%rd14];
	min.u16 	%rs11, %rs9, %rs10;
	add.s64 	%rd15, %rd11, %rd10;
	ld.global.u8 	%rs12, [%rd15];
	min.u16 	%rs13, %rs11, %rs12;
	add.s64 	%rd16, %rd15, %rd7;
	ld.global.u8 	%rs14, [%rd16];
	min.u16 	%rs15, %rs13, %rs14;
	add.s64 	%rd17, %rd16, %rd7;
	ld.global.u8 	%rs16, [%rd17];
	min.u16 	%rs17, %rs15, %rs16;
	mov.u32 	%r26, shared_output;
	add.s32 	%r27, %r26, %r3;
	st.shared.u8 	[%r27], %rs17;
	bar.sync 	0;
	ld.shared.u8 	%rs18, [%r27];
	add.s64 	%rd18, %rd3, %rd12;
	st.global.u8 	[%rd18], %rs18;
$L__BB0_2:
	ret;

}
	// .globl	dilationKernel
.visible .entry dilationKernel(
	.param .u64 .ptr .align 1 dilationKernel_param_0,
	.param .u64 .ptr .align 1 dilationKernel_param_1,
	.param .u32 dilationKernel_param_2,
	.param .u32 dilationKernel_param_3,
	.param .u32 dilationKernel_param_4,
	.param .u32 dilationKernel_param_5
)
{
	.reg .pred 	%p<8>;
	.reg .b16 	%rs<19>;
	.reg .b32 	%r<28>;
	.reg .b64 	%rd<19>;

	ld.param.u64 	%rd1, [dilationKernel_param_0];
	ld.param.u64 	%rd2, [dilationKernel_param_1];
	ld.param.u32 	%r6, [dilationKernel_param_2];
	ld.param.u32 	%r8, [dilationKernel_param_3];
	ld.param.u32 	%r4, [dilationKernel_param_4];
	ld.param.u32 	%r5, [dilationKernel_param_5];
	mov.u32 	%r10, %ctaid.x;
	mov.u32 	%r11, %ntid.x;
	mov.u32 	%r12, %tid.x;
	mad.lo.s32 	%r13, %r10, %r11, %r12;
	mov.u32 	%r14, %ctaid.y;
	mov.u32 	%r15, %ntid.y;
	mov.u32 	%r16, %tid.y;
	mad.lo.s32 	%r17, %r14, %r15, %r16;
	mad.lo.s32 	%r3, %r16, %r11, %r12;
	setp.lt.s32 	%p1, %r13, 1;
	add.s32 	%r18, %r6, -1;
	setp.ge.s32 	%p2, %r13, %r18;
	or.pred  	%p3, %p1, %p2;
	setp.eq.s32 	%p4, %r17, 0;
	or.pred  	%p5, %p4, %p3;
	add.s32 	%r19, %r8, -1;
	setp.ge.s32 	%p6, %r17, %r19;
	or.pred  	%p7, %p5, %p6;
	@%p7 bra 	$L__BB1_2;
	mul.lo.s32 	%r20, %r4, %r17;
	mul.lo.s32 	%r21, %r5, %r13;
	cvta.to.global.u64 	%rd3, %rd2;
	cvta.to.global.u64 	%rd4, %rd1;
	sub.s32 	%r22, %r21, %r5;
	sub.s32 	%r23, %r20, %r4;
	add.s32 	%r24, %r22, %r23;
	cvt.s64.s32 	%rd5, %r24;
	add.s64 	%rd6, %rd4, %rd5;
	ld.global.u8 	%rs1, [%rd6];
	cvt.s64.s32 	%rd7, %r5;
	add.s64 	%rd8, %rd6, %rd7;
	ld.global.u8 	%rs2, [%rd8];
	max.u16 	%rs3, %rs1, %rs2;
	add.s64 	%rd9, %rd8, %rd7;
	ld.global.u8 	%rs4, [%rd9];
	max.u16 	%rs5, %rs3, %rs4;
	cvt.s64.s32 	%rd10, %r4;
	add.s64 	%rd11, %rd6, %rd10;
	ld.global.u8 	%rs6, [%rd11];
	max.u16 	%rs7, %rs5, %rs6;
	add.s32 	%r25, %r21, %r20;
	cvt.s64.s32 	%rd12, %r25;
	add.s64 	%rd13, %rd11, %rd7;
	ld.global.u8 	%rs8, [%rd13];
	max.u16 	%rs9, %rs7, %rs8;
	add.s64 	%rd14, %rd13, %rd7;
	ld.global.u8 	%rs10, [%rd14];
	max.u16 	%rs11, %rs9, %rs10;
	add.s64 	%rd15, %rd11, %rd10;
	ld.global.u8 	%rs12, [%rd15];
	max.u16 	%rs13, %rs11, %rs12;
	add.s64 	%rd16, %rd15, %rd7;
	ld.global.u8 	%rs14, [%rd16];
	max.u16 	%rs15, %rs13, %rs14;
	add.s64 	%rd17, %rd16, %rd7;
	ld.global.u8 	%rs16, [%rd17];
	max.u16 	%rs17, %rs15, %rs16;
	mov.u32 	%r26, shared_output;
	add.s32 	%r27, %r26, %r3;
	st.shared.u8 	[%r27], %rs17;
	bar.sync 	0;
	ld.shared.u8 	%rs18, [%r27];
	add.s64 	%rd18, %rd3, %rd12;
	st.global.u8 	[%rd18], %rs18;
$L__BB1_2:
	ret;

}
	// .globl	kernel_dist_lab
.visible .entry kernel_dist_lab(
	.param .u64 .ptr .align 1 kernel_dist_lab_param_0,
	.param .u64 .ptr .align 1 kernel_dist_lab_param_1,
	.param .u32 kernel_dist_lab_param_2,
	.param .u32 kernel_dist_lab_param_3,
	.param .u32 kernel_dist_lab_param_4,
	.param .u32 kernel_dist_lab_param_5
)
{
	.reg .pred 	%p<105>;
	.reg .b16 	%rs<15>;
	.reg .b32 	%r<116>;
	.reg .b32 	%f<196>;
	.reg .b64 	%rd<13>;
	.reg .b64 	%fd<140>;

	ld.param.u32 	%r10, [kernel_dist_lab_param_2];
	ld.param.u32 	%r11, [kernel_dist_lab_param_3];
	mov.u32 	%r13, %ctaid.x;
	mov.u32 	%r14, %ntid.x;
	mov.u32 	%r15, %tid.x;
	mad.lo.s32 	%r1, %r13, %r14, %r15;
	mov.u32 	%r16, %ctaid.y;
	mov.u32 	%r17, %ntid.y;
	mov.u32 	%r18, %tid.y;
	mad.lo.s32 	%r19, %r16, %r17, %r18;
	setp.ge.s32 	%p1, %r1, %r10;
	setp.ge.s32 	%p2, %r19, %r11;
	or.pred  	%p3, %p1, %p2;
	@%p3 bra 	$L__BB2_50;
	ld.param.u32 	%r115, [kernel_dist_lab_param_4];
	ld.param.u64 	%rd12, [kernel_dist_lab_param_1];
	ld.param.u64 	%rd11, [kernel_dist_lab_param_0];
	cvta.to.global.u64 	%rd4, %rd11;
	cvta.to.global.u64 	%rd5, %rd12;
	mul.lo.s32 	%r20, %r115, %r19;
	cvt.s64.s32 	%rd6, %r20;
	cvt.s64.s32 	%rd7, %r1;
	add.s64 	%rd8, %rd6, %rd7;
	mul.lo.s64 	%rd9, %rd8, 3;
	add.s64 	%rd10, %rd4, %rd9;
	ld.global.u8 	%rs6, [%rd10];
	ld.global.u8 	%rs7, [%rd10+1];
	ld.global.u8 	%rs8, [%rd10+2];
	add.s64 	%rd1, %rd5, %rd9;
	ld.global.u8 	%rs1, [%rd1];
	ld.global.u8 	%rs2, [%rd1+1];
	ld.global.u8 	%rs3, [%rd1+2];
	cvt.rn.f64.u16 	%fd60, %rs6;
	ld.const.f64 	%fd61, [inv255];
	mul.f64 	%fd62, %fd61, %fd60;
	ld.const.f64 	%fd63, [rgb_to_xyz_device];
	cvt.rn.f64.u16 	%fd64, %rs7;
	mul.f64 	%fd65, %fd61, %fd64;
	ld.const.f64 	%fd1, [rgb_to_xyz_device+8];
	mul.f64 	%fd66, %fd65, %fd1;
	fma.rn.f64 	%fd67, %fd62, %fd63, %fd66;
	cvt.rn.f64.u16 	%fd68, %rs8;
	mul.f64 	%fd69, %fd61, %fd68;
	ld.const.f64 	%fd2, [rgb_to_xyz_device+16];
	fma.rn.f64 	%fd70, %fd69, %fd2, %fd67;
	ld.const.f64 	%fd3, [rgb_to_xyz_device+24];
	ld.const.f64 	%fd4, [rgb_to_xyz_device+32];
	mul.f64 	%fd71, %fd65, %fd4;
	fma.rn.f64 	%fd72, %fd62, %fd3, %fd71;
	ld.const.f64 	%fd5, [rgb_to_xyz_device+40];
	fma.rn.f64 	%fd73, %fd69, %fd5, %fd72;
	ld.const.f64 	%fd6, [rgb_to_xyz_device+48];
	ld.const.f64 	%fd7, [rgb_to_xyz_device+56];
	mul.f64 	%fd74, %fd65, %fd7;
	fma.rn.f64 	%fd75, %fd62, %fd6, %fd74;
	ld.const.f64 	%fd8, [rgb_to_xyz_device+64];
	fma.rn.f64 	%fd76, %fd69, %fd8, %fd75;
	ld.const.f64 	%fd9, [invxyz_ref_white];
	mul.f64 	%fd10, %fd70, %fd9;
	ld.const.f64 	%fd11, [invxyz_ref_white+8];
	mul.f64 	%fd12, %fd73, %fd11;
	ld.const.f64 	%fd13, [invxyz_ref_white+16];
	mul.f64 	%fd14, %fd76, %fd13;
	setp.leu.f64 	%p4, %fd10, 0d3F82231832FCAC8E;
	@%p4 bra 	$L__BB2_5;
	{
	.reg .b32 %temp; 
	mov.b64 	{%temp, %r3}, %fd10;
	}
	{ // callseq 0, 0
	.param .b64 param0;
	st.param.f64 	[param0], %fd10;
	.param .b64 retval0;
	call.uni (retval0), 
	__internal_accurate_pow, 
	(
	param0
	);
	ld.param.f64 	%fd77, [retval0];
	} // callseq 0
	setp.lt.s32 	%p5, %r3, 0;
	selp.f64 	%fd128, 0dFFF8000000000000, %fd77, %p5;
	add.f64 	%fd79, %fd10, 0d3FD5555555555555;
	{
	.reg .b32 %temp; 
	mov.b64 	{%temp, %r21}, %fd79;
	}
	and.b32  	%r22, %r21, 2146435072;
	setp.ne.s32 	%p6, %r22, 2146435072;
	setp.neu.f64 	%p7, %fd10, 0d7FF0000000000000;
	or.pred  	%p8, %p7, %p6;
	@%p8 bra 	$L__BB2_4;
	mov.f64 	%fd80, 0d3FD5555555555555;
	{
	.reg .b32 %temp; 
	mov.b64 	{%temp, %r23}, %fd80;
	}
	and.b32  	%r24, %r23, 2146435072;
	setp.eq.s32 	%p10, %r24, 1127219200;
	setp.lt.s32 	%p11, %r23, 0;
	selp.b32 	%r25, 0, 2146435072, %p11;
	and.b32  	%r26, %r23, 2147483647;
	setp.ne.s32 	%p12, %r26, 1071644672;
	and.pred  	%p13, %p10, %p12;
	or.b32  	%r27, %r25, -2147483648;
	selp.b32 	%r28, %r27, %r25, %p13;
	selp.b32 	%r29, %r28, %r25, %p5;
	mov.b32 	%r30, 0;
	mov.b64 	%fd128, {%r30, %r29};
$L__BB2_4:
	setp.eq.f64 	%p15, %fd10, 0d3FF0000000000000;
	selp.f64 	%fd129, 0d3FF0000000000000, %fd128, %p15;
	bra.uni 	$L__BB2_6;
$L__BB2_5:
	fma.rn.f64 	%fd129, %fd10, 0d401F25E353F7CED9, 0d3FC1A7B9611A7B96;
$L__BB2_6:
	setp.leu.f64 	%p16, %fd12, 0d3F82231832FCAC8E;
	@%p16 bra 	$L__BB2_10;
	{
	.reg .b32 %temp; 
	mov.b64 	{%temp, %r4}, %fd12;
	}
	{ // callseq 1, 0
	.param .b64 param0;
	st.param.f64 	[param0], %fd12;
	.param .b64 retval0;
	call.uni (retval0), 
	__internal_accurate_pow, 
	(
	param0
	);
	ld.param.f64 	%fd81, [retval0];
	} // callseq 1
	setp.lt.s32 	%p17, %r4, 0;
	selp.f64 	%fd130, 0dFFF8000000000000, %fd81, %p17;
	add.f64 	%fd83, %fd12, 0d3FD5555555555555;
	{
	.reg .b32 %temp; 
	mov.b64 	{%temp, %r31}, %fd83;
	}
	and.b32  	%r32, %r31, 2146435072;
	setp.ne.s32 	%p18, %r32, 2146435072;
	setp.neu.f64 	%p19, %fd12, 0d7FF0000000000000;
	or.pred  	%p20, %p18, %p19;
	@%p20 bra 	$L__BB2_9;
	mov.f64 	%fd84, 0d3FD5555555555555;
	{
	.reg .b32 %temp; 
	mov.b64 	{%temp, %r33}, %fd84;
	}
	and.b32  	%r34, %r33, 2146435072;
	setp.eq.s32 	%p22, %r34, 1127219200;
	setp.lt.s32 	%p23, %r33, 0;
	selp.b32 	%r35, 0, 2146435072, %p23;
	and.b32  	%r36, %r33, 2147483647;
	setp.ne.s32 	%p24, %r36, 1071644672;
	and.pred  	%p25, %p22, %p24;
	or.b32  	%r37, %r35, -2147483648;
	selp.b32 	%r38, %r37, %r35, %p25;
	selp.b32 	%r39, %r38, %r35, %p17;
	mov.b32 	%r40, 0;
	mov.b64 	%fd130, {%r40, %r39};
$L__BB2_9:
	setp.eq.f64 	%p27, %fd12, 0d3FF0000000000000;
	selp.f64 	%fd131, 0d3FF0000000000000, %fd130, %p27;
	bra.uni 	$L__BB2_11;
$L__BB2_10:
	fma.rn.f64 	%fd131, %fd12, 0d401F25E353F7CED9, 0d3FC1A7B9611A7B96;
$L__BB2_11:
	setp.leu.f64 	%p28, %fd14, 0d3F82231832FCAC8E;
	@%p28 bra 	$L__BB2_15;
	{
	.reg .b32 %temp; 
	mov.b64 	{%temp, %r5}, %fd14;
	}
	{ // callseq 2, 0
	.param .b64 param0;
	st.param.f64 	[param0], %fd14;
	.param .b64 retval0;
	call.uni (retval0), 
	__internal_accurate_pow, 
	(
	param0
	);
	ld.param.f64 	%fd85, [retval0];
	} // callseq 2
	setp.lt.s32 	%p29, %r5, 0;
	selp.f64 	%fd132, 0dFFF8000000000000, %fd85, %p29;
	add.f64 	%fd87, %fd14, 0d3FD5555555555555;
	{
	.reg .b32 %temp; 
	mov.b64 	{%temp, %r41}, %fd87;
	}
	and.b32  	%r42, %r41, 2146435072;
	setp.ne.s32 	%p30, %r42, 2146435072;
	setp.neu.f64 	%p31, %fd14, 0d7FF0000000000000;
	or.pred  	%p32, %p30, %p31;
	@%p32 bra 	$L__BB2_14;
	mov.f64 	%fd88, 0d3FD5555555555555;
	{
	.reg .b32 %temp; 
	mov.b64 	{%temp, %r43}, %fd88;
	}
	and.b32  	%r44, %r43, 2146435072;
	setp.eq.s32 	%p34, %r44, 1127219200;
	setp.lt.s32 	%p35, %r43, 0;
	selp.b32 	%r45, 0, 2146435072, %p35;
	and.b32  	%r46, %r43, 2147483647;
	setp.ne.s32 	%p36, %r46, 1071644672;
	and.pred  	%p37, %p34, %p36;
	or.b32  	%r47, %r45, -2147483648;
	selp.b32 	%r48, %r47, %r45, %p37;
	selp.b32 	%r49, %r48, %r45, %p29;
	mov.b32 	%r50, 0;
	mov.b64 	%fd132, {%r50, %r49};
$L__BB2_14:
	setp.eq.f64 	%p39, %fd14, 0d3FF0000000000000;
	selp.f64 	%fd133, 0d3FF0000000000000, %fd132, %p39;
	bra.uni 	$L__BB2_16;
$L__BB2_15:
	fma.rn.f64 	%fd133, %fd14, 0d401F25E353F7CED9, 0d3FC1A7B9611A7B96;
$L__BB2_16:
	fma.rn.f64 	%fd33, %fd131, 0d405D000000000000, 0dC030000000000000;
	sub.f64 	%fd89, %fd129, %fd131;
	mul.f64 	%fd34, %fd89, 0d407F400000000000;
	sub.f64 	%fd35, %fd131, %fd133;
	cvt.rn.f64.u16 	%fd90, %rs1;
	ld.const.f64 	%fd91, [inv255];
	mul.f64 	%fd92, %fd91, %fd90;
	ld.const.f64 	%fd93, [rgb_to_xyz_device];
	cvt.rn.f64.u16 	%fd94, %rs2;
	mul.f64 	%fd95, %fd91, %fd94;
	mul.f64 	%fd96, %fd95, %fd1;
	fma.rn.f64 	%fd97, %fd92, %fd93, %fd96;
	cvt.rn.f64.u16 	%fd98, %rs3;
	mul.f64 	%fd99, %fd91, %fd98;
	fma.rn.f64 	%fd100, %fd99, %fd2, %fd97;
	mul.f64 	%fd101, %fd95, %fd4;
	fma.rn.f64 	%fd102, %fd92, %fd3, %fd101;
	fma.rn.f64 	%fd103, %fd99, %fd5, %fd102;
	mul.f64 	%fd104, %fd95, %fd7;
	fma.rn.f64 	%fd105, %fd92, %fd6, %fd104;
	fma.rn.f64 	%fd106, %fd99, %fd8, %fd105;
	mul.f64 	%fd36, %fd100, %fd9;
	mul.f64 	%fd37, %fd103, %fd11;
	mul.f64 	%fd38, %fd106, %fd13;
	setp.leu.f64 	%p40, %fd36, 0d3F82231832FCAC8E;
	@%p40 bra 	$L__BB2_20;
	{
	.reg .b32 %temp; 
	mov.b64 	{%temp, %r6}, %fd36;
	}
	{ // callseq 3, 0
	.param .b64 param0;
	st.param.f64 	[param0], %fd36;
	.param .b64 retval0;
	call.uni (retval0), 
	__internal_accurate_pow, 
	(
	param0
	);
	ld.param.f64 	%fd107, [retval0];
	} // callseq 3
	setp.lt.s32 	%p41, %r6, 0;
	selp.f64 	%fd134, 0dFFF8000000000000, %fd107, %p41;
	add.f64 	%fd109, %fd36, 0d3FD5555555555555;
	{
	.reg .b32 %temp; 
	mov.b64 	{%temp, %r51}, %fd109;
	}
	and.b32  	%r52, %r51, 2146435072;
	setp.ne.s32 	%p42, %r52, 2146435072;
	setp.neu.f64 	%p43, %fd36, 0d7FF0000000000000;
	or.pred  	%p44, %p43, %p42;
	@%p44 bra 	$L__BB2_19;
	setp.lt.s32 	%p45, %r6, 0;
	mov.f64 	%fd110, 0d3FD5555555555555;
	{
	.reg .b32 %temp; 
	mov.b64 	{%temp, %r53}, %fd110;
	}
	and.b32  	%r54, %r53, 2146435072;
	setp.eq.s32 	%p46, %r54, 1127219200;
	setp.lt.s32 	%p47, %r53, 0;
	selp.b32 	%r55, 0, 2146435072, %p47;
	and.b32  	%r56, %r53, 2147483647;
	setp.ne.s32 	%p48, %r56, 1071644672;
	and.pred  	%p49, %p46, %p48;
	or.b32  	%r57, %r55, -2147483648;
	selp.b32 	%r58, %r57, %r55, %p49;
	selp.b32 	%r59, %r58, %r55, %p45;
	mov.b32 	%r60, 0;
	mov.b64 	%fd134, {%r60, %r59};
$L__BB2_19:
	setp.eq.f64 	%p51, %fd36, 0d3FF0000000000000;
	selp.f64 	%fd135, 0d3FF0000000000000, %fd134, %p51;
	bra.uni 	$L__BB2_21;
$L__BB2_20:
	fma.rn.f64 	%fd135, %fd36, 0d401F25E353F7CED9, 0d3FC1A7B9611A7B96;
$L__BB2_21:
	setp.leu.f64 	%p52, %fd37, 0d3F82231832FCAC8E;
	@%p52 bra 	$L__BB2_25;
	{
	.reg .b32 %temp; 
	mov.b64 	{%temp, %r7}, %fd37;
	}
	{ // callseq 4, 0
	.param .b64 param0;
	st.param.f64 	[param0], %fd37;
	.param .b64 retval0;
	call.uni (retval0), 
	__internal_accurate_pow, 
	(
	param0
	);
	ld.param.f64 	%fd111, [retval0];
	} // callseq 4
	setp.lt.s32 	%p53, %r7, 0;
	selp.f64 	%fd136, 0dFFF8000000000000, %fd111, %p53;
	add.f64 	%fd113, %fd37, 0d3FD5555555555555;
	{
	.reg .b32 %temp; 
	mov.b64 	{%temp, %r61}, %fd113;
	}
	and.b32  	%r62, %r61, 2146435072;
	setp.ne.s32 	%p54, %r62, 2146435072;
	setp.neu.f64 	%p55, %fd37, 0d7FF0000000000000;
	or.pred  	%p56, %p54, %p55;
	@%p56 bra 	$L__BB2_24;
	setp.lt.s32 	%p57, %r7, 0;
	mov.f64 	%fd114, 0d3FD5555555555555;
	{
	.reg .b32 %temp; 
	mov.b64 	{%temp, %r63}, %fd114;
	}
	and.b32  	%r64, %r63, 2146435072;
	setp.eq.s32 	%p58, %r64, 1127219200;
	setp.lt.s32 	%p59, %r63, 0;
	selp.b32 	%r65, 0, 2146435072, %p59;
	and.b32  	%r66, %r63, 2147483647;
	setp.ne.s32 	%p60, %r66, 1071644672;
	and.pred  	%p61, %p58, %p60;
	or.b32  	%r67, %r65, -2147483648;
	selp.b32 	%r68, %r67, %r65, %p61;
	selp.b32 	%r69, %r68, %r65, %p57;
	mov.b32 	%r70, 0;
	mov.b64 	%fd136, {%r70, %r69};
$L__BB2_24:
	setp.eq.f64 	%p63, %fd37, 0d3FF0000000000000;
	selp.f64 	%fd137, 0d3FF0000000000000, %fd136, %p63;
	bra.uni 	$L__BB2_26;
$L__BB2_25:
	fma.rn.f64 	%fd137, %fd37, 0d401F25E353F7CED9, 0d3FC1A7B9611A7B96;
$L__BB2_26:
	setp.leu.f64 	%p64, %fd38, 0d3F82231832FCAC8E;
	@%p64 bra 	$L__BB2_30;
	{
	.reg .b32 %temp; 
	mov.b64 	{%temp, %r8}, %fd38;
	}
	{ // callseq 5, 0
	.param .b64 param0;
	st.param.f64 	[param0], %fd38;
	.param .b64 retval0;
	call.uni (retval0), 
	__internal_accurate_pow, 
	(
	param0
	);
	ld.param.f64 	%fd115, [retval0];
	} // callseq 5
	setp.lt.s32 	%p65, %r8, 0;
	selp.f64 	%fd138, 0dFFF8000000000000, %fd115, %p65;
	add.f64 	%fd117, %fd38, 0d3FD5555555555555;
	{
	.reg .b32 %temp; 
	mov.b64 	{%temp, %r71}, %fd117;
	}
	and.b32  	%r72, %r71, 2146435072;
	setp.ne.s32 	%p66, %r72, 2146435072;
	setp.neu.f64 	%p67, %fd38, 0d7FF0000000000000;
	or.pred  	%p68, %p66, %p67;
	@%p68 bra 	$L__BB2_29;
	setp.lt.s32 	%p69, %r8, 0;
	mov.f64 	%fd118, 0d3FD5555555555555;
	{
	.reg .b32 %temp; 
	mov.b64 	{%temp, %r73}, %fd118;
	}
	and.b32  	%r74, %r73, 2146435072;
	setp.eq.s32 	%p70, %r74, 1127219200;
	setp.lt.s32 	%p71, %r73, 0;
	selp.b32 	%r75, 0, 2146435072, %p71;
	and.b32  	%r76, %r73, 2147483647;
	setp.ne.s32 	%p72, %r76, 1071644672;
	and.pred  	%p73, %p70, %p72;
	or.b32  	%r77, %r75, -2147483648;
	selp.b32 	%r78, %r77, %r75, %p73;
	selp.b32 	%r79, %r78, %r75, %p69;
	mov.b32 	%r80, 0;
	mov.b64 	%fd138, {%r80, %r79};
$L__BB2_29:
	setp.eq.f64 	%p75, %fd38, 0d3FF0000000000000;
	selp.f64 	%fd139, 0d3FF0000000000000, %fd138, %p75;
	bra.uni 	$L__BB2_31;
$L__BB2_30:
	fma.rn.f64 	%fd139, %fd38, 0d401F25E353F7CED9, 0d3FC1A7B9611A7B96;
$L__BB2_31:
	fma.rn.f64 	%fd119, %fd137, 0d405D000000000000, 0dC030000000000000;
	sub.f64 	%fd120, %fd135, %fd137;
	mul.f64 	%fd57, %fd120, 0d407F400000000000;
	sub.f64 	%fd58, %fd137, %fd139;
	sub.f64 	%fd121, %fd33, %fd119;
	cvt.rn.f32.f64 	%f1, %fd121;
	abs.f32 	%f2, %f1;
	setp.eq.f32 	%p76, %f1, 0f3F800000;
	mov.f32 	%f193, 0f3F800000;
	@%p76 bra 	$L__BB2_36;
	setp.num.f32 	%p77, %f2, %f2;
	@%p77 bra 	$L__BB2_34;
	mov.f32 	%f76, 0f40000000;
	add.rn.f32 	%f193, %f1, %f76;
	bra.uni 	$L__BB2_36;
$L__BB2_34:
	setp.lt.f32 	%p78, %f2, 0f00800000;
	mul.f32 	%f21, %f2, 0f4B800000;
	selp.f32 	%f22, %f21, %f2, %p78;
	mov.b32 	%r81, %f22;
	add.s32 	%r82, %r81, -1060439283;
	and.b32  	%r83, %r82, -8388608;
	sub.s32 	%r84, %r81, %r83;
	mov.b32 	%f23, %r84;
	cvt.rn.f32.s32 	%f24, %r83;
	selp.f32 	%f25, 0fC1C00000, 0f00000000, %p78;
	fma.rn.f32 	%f26, %f24, 0f34000000, %f25;
	add.f32 	%f27, %f23, 0fBF800000;
	add.f32 	%f28, %f23, 0f3F800000;
	rcp.approx.ftz.f32 	%f29, %f28;
	add.f32 	%f30, %f27, %f27;
	mul.f32 	%f31, %f30, %f29;
	mul.f32 	%f32, %f31, %f31;
	neg.f32 	%f33, %f31;
	sub.f32 	%f34, %f27, %f31;
	add.f32 	%f35, %f34, %f34;
	fma.rn.f32 	%f36, %f33, %f27, %f35;
	mul.rn.f32 	%f37, %f29, %f36;
	fma.rn.f32 	%f38, %f32, 0f3A2C32E4, 0f3B52E7DB;
	fma.rn.f32 	%f39, %f38, %f32, 0f3C93BB73;
	fma.rn.f32 	%f40, %f39, %f32, 0f3DF6384F;
	mul.rn.f32 	%f41, %f40, %f32;
	fma.rn.f32 	%f42, %f31, 0f3FB8AA3B, %f26;
	mul.f32 	%f43, %f41, 0f40400000;
	sub.f32 	%f44, %f26, %f42;
	fma.rn.f32 	%f45, %f31, 0f3FB8AA3B, %f44;
	fma.rn.f32 	%f46, %f37, 0f3FB8AA3B, %f45;
	fma.rn.f32 	%f47, %f31, 0f32A55E34, %f46;
	fma.rn.f32 	%f48, %f43, %f37, %f47;
	fma.rn.f32 	%f49, %f41, %f31, %f48;
	add.rn.f32 	%f50, %f42, %f49;
	mov.f32 	%f51, 0f40000000;
	mul.rn.f32 	%f52, %f50, %f51;
	cvt.rni.f32.f32 	%f53, %f52;
	sub.f32 	%f54, %f52, %f53;
	neg.f32 	%f55, %f52;
	fma.rn.f32 	%f56, %f50, 0f40000000, %f55;
	neg.f32 	%f57, %f42;
	add.rn.f32 	%f58, %f50, %f57;
	neg.f32 	%f59, %f58;
	add.rn.f32 	%f60, %f49, %f59;
	fma.rn.f32 	%f61, %f60, 0f40000000, %f56;
	add.f32 	%f62, %f54, %f61;
	setp.gt.f32 	%p79, %f53, 0f00000000;
	selp.b32 	%r85, 0, -2097152000, %p79;
	setp.neu.f32 	%p80, %f1, 0f00000000;
	setp.neu.f32 	%p81, %f2, 0f7F800000;
	setp.lt.f32 	%p82, %f52, 0f00000000;
	selp.f32 	%f63, 0f00000000, 0f7F800000, %p82;
	abs.f32 	%f64, %f52;
	setp.gt.f32 	%p83, %f64, 0f43180000;
	cvt.rzi.s32.f32 	%r86, %f53;
	shl.b32 	%r87, %r86, 23;
	sub.s32 	%r88, %r87, %r85;
	mov.b32 	%f65, %r88;
	add.s32 	%r89, %r85, 2130706432;
	mov.b32 	%f66, %r89;
	fma.rn.f32 	%f67, %f62, 0f391FCB8E, 0f3AAF85ED;
	fma.rn.f32 	%f68, %f67, %f62, 0f3C1D9856;
	fma.rn.f32 	%f69, %f68, %f62, 0f3D6357BB;
	fma.rn.f32 	%f70, %f69, %f62, 0f3E75FDEC;
	fma.rn.f32 	%f71, %f70, %f62, 0f3F317218;
	fma.rn.f32 	%f72, %f71, %f62, 0f3F800000;
	mul.f32 	%f73, %f72, %f66;
	mul.f32 	%f74, %f73, %f65;
	selp.f32 	%f193, %f63, %f74, %p83;
	and.pred  	%p84, %p80, %p81;
	@%p84 bra 	$L__BB2_36;
	add.f32 	%f75, %f1, %f1;
	mov.b32 	%r90, %f75;
	and.b32  	%r91, %r90, 2147483647;
	mov.b32 	%f193, %r91;
$L__BB2_36:
	sub.f64 	%fd122, %fd34, %fd57;
	cvt.rn.f32.f64 	%f7, %fd122;
	abs.f32 	%f8, %f7;
	setp.eq.f32 	%p85, %f7, 0f3F800000;
	mov.f32 	%f194, 0f3F800000;
	@%p85 bra 	$L__BB2_41;
	setp.num.f32 	%p86, %f8, %f8;
	@%p86 bra 	$L__BB2_39;
	mov.f32 	%f133, 0f40000000;
	add.rn.f32 	%f194, %f7, %f133;
	bra.uni 	$L__BB2_41;
$L__BB2_39:
	setp.lt.f32 	%p87, %f8, 0f00800000;
	mul.f32 	%f78, %f8, 0f4B800000;
	selp.f32 	%f79, %f78, %f8, %p87;
	mov.b32 	%r92, %f79;
	add.s32 	%r93, %r92, -1060439283;
	and.b32  	%r94, %r93, -8388608;
	sub.s32 	%r95, %r92, %r94;
	mov.b32 	%f80, %r95;
	cvt.rn.f32.s32 	%f81, %r94;
	selp.f32 	%f82, 0fC1C00000, 0f00000000, %p87;
	fma.rn.f32 	%f83, %f81, 0f34000000, %f82;
	add.f32 	%f84, %f80, 0fBF800000;
	add.f32 	%f85, %f80, 0f3F800000;
	rcp.approx.ftz.f32 	%f86, %f85;
	add.f32 	%f87, %f84, %f84;
	mul.f32 	%f88, %f87, %f86;
	mul.f32 	%f89, %f88, %f88;
	neg.f32 	%f90, %f88;
	sub.f32 	%f91, %f84, %f88;
	add.f32 	%f92, %f91, %f91;
	fma.rn.f32 	%f93, %f90, %f84, %f92;
	mul.rn.f32 	%f94, %f86, %f93;
	fma.rn.f32 	%f95, %f89, 0f3A2C32E4, 0f3B52E7DB;
	fma.rn.f32 	%f96, %f95, %f89, 0f3C93BB73;
	fma.rn.f32 	%f97, %f96, %f89, 0f3DF6384F;
	mul.rn.f32 	%f98, %f97, %f89;
	fma.rn.f32 	%f99, %f88, 0f3FB8AA3B, %f83;
	mul.f32 	%f100, %f98, 0f40400000;
	sub.f32 	%f101, %f83, %f99;
	fma.rn.f32 	%f102, %f88, 0f3FB8AA3B, %f101;
	fma.rn.f32 	%f103, %f94, 0f3FB8AA3B, %f102;
	fma.rn.f32 	%f104, %f88, 0f32A55E34, %f103;
	fma.rn.f32 	%f105, %f100, %f94, %f104;
	fma.rn.f32 	%f106, %f98, %f88, %f105;
	add.rn.f32 	%f107, %f99, %f106;
	mov.f32 	%f108, 0f40000000;
	mul.rn.f32 	%f109, %f107, %f108;
	cvt.rni.f32.f32 	%f110, %f109;
	sub.f32 	%f111, %f109, %f110;
	neg.f32 	%f112, %f109;
	fma.rn.f32 	%f113, %f107, 0f40000000, %f112;
	neg.f32 	%f114, %f99;
	add.rn.f32 	%f115, %f107, %f114;
	neg.f32 	%f116, %f115;
	add.rn.f32 	%f117, %f106, %f116;
	fma.rn.f32 	%f118, %f117, 0f40000000, %f113;
	add.f32 	%f119, %f111, %f118;
	setp.gt.f32 	%p88, %f110, 0f00000000;
	selp.b32 	%r96, 0, -2097152000, %p88;
	setp.neu.f32 	%p89, %f7, 0f00000000;
	setp.neu.f32 	%p90, %f8, 0f7F800000;
	setp.lt.f32 	%p91, %f109, 0f00000000;
	selp.f32 	%f120, 0f00000000, 0f7F800000, %p91;
	abs.f32 	%f121, %f109;
	setp.gt.f32 	%p92, %f121, 0f43180000;
	cvt.rzi.s32.f32 	%r97, %f110;
	shl.b32 	%r98, %r97, 23;
	sub.s32 	%r99, %r98, %r96;
	mov.b32 	%f122, %r99;
	add.s32 	%r100, %r96, 2130706432;
	mov.b32 	%f123, %r100;
	fma.rn.f32 	%f124, %f119, 0f391FCB8E, 0f3AAF85ED;
	fma.rn.f32 	%f125, %f124, %f119, 0f3C1D9856;
	fma.rn.f32 	%f126, %f125, %f119, 0f3D6357BB;
	fma.rn.f32 	%f127, %f126, %f119, 0f3E75FDEC;
	fma.rn.f32 	%f128, %f127, %f119, 0f3F317218;
	fma.rn.f32 	%f129, %f128, %f119, 0f3F800000;
	mul.f32 	%f130, %f129, %f123;
	mul.f32 	%f131, %f130, %f122;
	selp.f32 	%f194, %f120, %f131, %p92;
	and.pred  	%p93, %p89, %p90;
	@%p93 bra 	$L__BB2_41;
	add.f32 	%f132, %f7, %f7;
	mov.b32 	%r101, %f132;
	and.b32  	%r102, %r101, 2147483647;
	mov.b32 	%f194, %r102;
$L__BB2_41:
	add.f32 	%f13, %f193, %f194;
	mul.f64 	%fd123, %fd35, 0d4069000000000000;
	mul.f64 	%fd124, %fd58, 0d4069000000000000;
	sub.f64 	%fd125, %fd123, %fd124;
	cvt.rn.f32.f64 	%f14, %fd125;
	abs.f32 	%f15, %f14;
	setp.eq.f32 	%p94, %f14, 0f3F800000;
	mov.f32 	%f195, 0f3F800000;
	@%p94 bra 	$L__BB2_46;
	setp.num.f32 	%p95, %f15, %f15;
	@%p95 bra 	$L__BB2_44;
	mov.f32 	%f190, 0f40000000;
	add.rn.f32 	%f195, %f14, %f190;
	bra.uni 	$L__BB2_46;
$L__BB2_44:
	setp.lt.f32 	%p96, %f15, 0f00800000;
	mul.f32 	%f135, %f15, 0f4B800000;
	selp.f32 	%f136, %f135, %f15, %p96;
	mov.b32 	%r103, %f136;
	add.s32 	%r104, %r103, -1060439283;
	and.b32  	%r105, %r104, -8388608;
	sub.s32 	%r106, %r103, %r105;
	mov.b32 	%f137, %r106;
	cvt.rn.f32.s32 	%f138, %r105;
	selp.f32 	%f139, 0fC1C00000, 0f00000000, %p96;
	fma.rn.f32 	%f140, %f138, 0f34000000, %f139;
	add.f32 	%f141, %f137, 0fBF800000;
	add.f32 	%f142, %f137, 0f3F800000;
	rcp.approx.ftz.f32 	%f143, %f142;
	add.f32 	%f144, %f141, %f141;
	mul.f32 	%f145, %f144, %f143;
	mul.f32 	%f146, %f145, %f145;
	neg.f32 	%f147, %f145;
	sub.f32 	%f148, %f141, %f145;
	add.f32 	%f149, %f148, %f148;
	fma.rn.f32 	%f150, %f147, %f141, %f149;
	mul.rn.f32 	%f151, %f143, %f150;
	fma.rn.f32 	%f152, %f146, 0f3A2C32E4, 0f3B52E7DB;
	fma.rn.f32 	%f153, %f152, %f146, 0f3C93BB73;
	fma.rn.f32 	%f154, %f153, %f146, 0f3DF6384F;
	mul.rn.f32 	%f155, %f154, %f146;
	fma.rn.f32 	%f156, %f145, 0f3FB8AA3B, %f140;
	mul.f32 	%f157, %f155, 0f40400000;
	sub.f32 	%f158, %f140, %f156;
	fma.rn.f32 	%f159, %f145, 0f3FB8AA3B, %f158;
	fma.rn.f32 	%f160, %f151, 0f3FB8AA3B, %f159;
	fma.rn.f32 	%f161, %f145, 0f32A55E34, %f160;
	fma.rn.f32 	%f162, %f157, %f151, %f161;
	fma.rn.f32 	%f163, %f155, %f145, %f162;
	add.rn.f32 	%f164, %f156, %f163;
	mov.f32 	%f165, 0f40000000;
	mul.rn.f32 	%f166, %f164, %f165;
	cvt.rni.f32.f32 	%f167, %f166;
	sub.f32 	%f168, %f166, %f167;
	neg.f32 	%f169, %f166;
	fma.rn.f32 	%f170, %f164, 0f40000000, %f169;
	neg.f32 	%f171, %f156;
	add.rn.f32 	%f172, %f164, %f171;
	neg.f32 	%f173, %f172;
	add.rn.f32 	%f174, %f163, %f173;
	fma.rn.f32 	%f175, %f174, 0f40000000, %f170;
	add.f32 	%f176, %f168, %f175;
	setp.gt.f32 	%p97, %f167, 0f00000000;
	selp.b32 	%r107, 0, -2097152000, %p97;
	setp.neu.f32 	%p98, %f14, 0f00000000;
	setp.neu.f32 	%p99, %f15, 0f7F800000;
	setp.lt.f32 	%p100, %f166, 0f00000000;
	selp.f32 	%f177, 0f00000000, 0f7F800000, %p100;
	abs.f32 	%f178, %f166;
	setp.gt.f32 	%p101, %f178, 0f43180000;
	cvt.rzi.s32.f32 	%r108, %f167;
	shl.b32 	%r109, %r108, 23;
	sub.s32 	%r110, %r109, %r107;
	mov.b32 	%f179, %r110;
	add.s32 	%r111, %r107, 2130706432;
	mov.b32 	%f180, %r111;
	fma.rn.f32 	%f181, %f176, 0f391FCB8E, 0f3AAF85ED;
	fma.rn.f32 	%f182, %f181, %f176, 0f3C1D9856;
	fma.rn.f32 	%f183, %f182, %f176, 0f3D6357BB;
	fma.rn.f32 	%f184, %f183, %f176, 0f3E75FDEC;
	fma.rn.f32 	%f185, %f184, %f176, 0f3F317218;
	fma.rn.f32 	%f186, %f185, %f176, 0f3F800000;
	mul.f32 	%f187, %f186, %f180;
	mul.f32 	%f188, %f187, %f179;
	selp.f32 	%f195, %f177, %f188, %p101;
	and.pred  	%p102, %p98, %p99;
	@%p102 bra 	$L__BB2_46;
	add.f32 	%f189, %f14, %f14;
	mov.b32 	%r112, %f189;
	and.b32  	%r113, %r112, 2147483647;
	mov.b32 	%f195, %r113;
$L__BB2_46:
	add.f32 	%f191, %f13, %f195;
	sqrt.rn.f32 	%f192, %f191;
	cvt.f64.f32 	%fd126, %f192;
	mul.f64 	%fd127, %fd126, 0d406FE00000000000;
	div.rn.f64 	%fd59, %fd127, 0d4059000000000000;
	setp.gt.f64 	%p103, %fd59, 0d406FE00000000000;
	mov.b16 	%rs14, 255;
	@%p103 bra 	$L__BB2_49;
	setp.lt.f64 	%p104, %fd59, 0d0000000000000000;
	mov.b16 	%rs14, 0;
	@%p104 bra 	$L__BB2_49;
	cvt.rzi.u32.f64 	%r114, %fd59;
	cvt.u16.u32 	%rs14, %r114;
$L__BB2_49:
	st.global.u8 	[%rd1], %rs14;
	st.global.u8 	[%rd1+1], %rs14;
	st.global.u8 	[%rd1+2], %rs14;
$L__BB2_50:
	ret;

}
.func  (.param .b64 func_retval0) __internal_accurate_pow(
	.param .b64 __internal_accurate_pow_param_0
)
{
	.reg .pred 	%p<8>;
	.reg .b32 	%r<49>;
	.reg .b32 	%f<3>;
	.reg .b64 	%fd<109>;

	ld.param.f64 	%fd10, [__internal_accurate_pow_param_0];
	{
	.reg .b32 %temp; 
	mov.b64 	{%temp, %r46}, %fd10;
	}
	{
	.reg .b32 %temp; 
	mov.b64 	{%r45, %temp}, %fd10;
	}
	shr.u32 	%r47, %r46, 20;
	setp.gt.u32 	%p1, %r46, 1048575;
	@%p1 bra 	$L__BB3_2;
	mul.f64 	%fd11, %fd10, 0d4350000000000000;
	{
	.reg .b32 %temp; 
	mov.b64 	{%temp, %r46}, %fd11;
	}
	{
	.reg .b32 %temp; 
	mov.b64 	{%r45, %temp}, %fd11;
	}
	shr.u32 	%r16, %r46, 20;
	add.s32 	%r47, %r16, -54;
$L__BB3_2:
	add.s32 	%r48, %r47, -1023;
	and.b32  	%r17, %r46, -2146435073;
	or.b32  	%r18, %r17, 1072693248;
	mov.b64 	%fd107, {%r45, %r18};
	setp.lt.u32 	%p2, %r18, 1073127583;
	@%p2 bra 	$L__BB3_4;
	{
	.reg .b32 %temp; 
	mov.b64 	{%r19, %temp}, %fd107;
	}
	{
	.reg .b32 %temp; 
	mov.b64 	{%temp, %r20}, %fd107;
	}
	add.s32 	%r21, %r20, -1048576;
	mov.b64 	%fd107, {%r19, %r21};
	add.s32 	%r48, %r47, -1022;
$L__BB3_4:
	add.f64 	%fd12, %fd107, 0dBFF0000000000000;
	add.f64 	%fd13, %fd107, 0d3FF0000000000000;
	rcp.approx.ftz.f64 	%fd14, %fd13;
	neg.f64 	%fd15, %fd13;
	fma.rn.f64 	%fd16, %fd15, %fd14, 0d3FF0000000000000;
	fma.rn.f64 	%fd17, %fd16, %fd16, %fd16;
	fma.rn.f64 	%fd18, %fd17, %fd14, %fd14;
	mul.f64 	%fd19, %fd12, %fd18;
	fma.rn.f64 	%fd20, %fd12, %fd18, %fd19;
	mul.f64 	%fd21, %fd20, %fd20;
	fma.rn.f64 	%fd22, %fd21, 0d3EB0F5FF7D2CAFE2, 0d3ED0F5D241AD3B5A;
	fma.rn.f64 	%fd23, %fd22, %fd21, 0d3EF3B20A75488A3F;
	fma.rn.f64 	%fd24, %fd23, %fd21, 0d3F1745CDE4FAECD5;
	fma.rn.f64 	%fd25, %fd24, %fd21, 0d3F3C71C7258A578B;
	fma.rn.f64 	%fd26, %fd25, %fd21, 0d3F6249249242B910;
	fma.rn.f64 	%fd27, %fd26, %fd21, 0d3F89999999999DFB;
	sub.f64 	%fd28, %fd12, %fd20;
	add.f64 	%fd29, %fd28, %fd28;
	neg.f64 	%fd30, %fd20;
	fma.rn.f64 	%fd31, %fd30, %fd12, %fd29;
	mul.f64 	%fd32, %fd18, %fd31;
	fma.rn.f64 	%fd33, %fd21, %fd27, 0d3FB5555555555555;
	mov.f64 	%fd34, 0d3FB5555555555555;
	sub.f64 	%fd35, %fd34, %fd33;
	fma.rn.f64 	%fd36, %fd21, %fd27, %fd35;
	add.f64 	%fd37, %fd36, 0dBC46A4CB00B9E7B0;
	add.f64 	%fd38, %fd33, %fd37;
	sub.f64 	%fd39, %fd33, %fd38;
	add.f64 	%fd40, %fd37, %fd39;
	mul.rn.f64 	%fd41, %fd20, %fd20;
	neg.f64 	%fd42, %fd41;
	fma.rn.f64 	%fd43, %fd20, %fd20, %fd42;
	{
	.reg .b32 %temp; 
	mov.b64 	{%r22, %temp}, %fd32;
	}
	{
	.reg .b32 %temp; 
	mov.b64 	{%temp, %r23}, %fd32;
	}
	add.s32 	%r24, %r23, 1048576;
	mov.b64 	%fd44, {%r22, %r24};
	fma.rn.f64 	%fd45, %fd20, %fd44, %fd43;
	mul.rn.f64 	%fd46, %fd41, %fd20;
	neg.f64 	%fd47, %fd46;
	fma.rn.f64 	%fd48, %fd41, %fd20, %fd47;
	fma.rn.f64 	%fd49, %fd41, %fd32, %fd48;
	fma.rn.f64 	%fd50, %fd45, %fd20, %fd49;
	mul.rn.f64 	%fd51, %fd38, %fd46;
	neg.f64 	%fd52, %fd51;
	fma.rn.f64 	%fd53, %fd38, %fd46, %fd52;
	fma.rn.f64 	%fd54, %fd38, %fd50, %fd53;
	fma.rn.f64 	%fd55, %fd40, %fd46, %fd54;
	add.f64 	%fd56, %fd51, %fd55;
	sub.f64 	%fd57, %fd51, %fd56;
	add.f64 	%fd58, %fd55, %fd57;
	add.f64 	%fd59, %fd20, %fd56;
	sub.f64 	%fd60, %fd20, %fd59;
	add.f64 	%fd61, %fd56, %fd60;
	add.f64 	%fd62, %fd58, %fd61;
	add.f64 	%fd63, %fd32, %fd62;
	add.f64 	%fd64, %fd59, %fd63;
	sub.f64 	%fd65, %fd59, %fd64;
	add.f64 	%fd66, %fd63, %fd65;
	xor.b32  	%r25, %r48, -2147483648;
	mov.b32 	%r26, 1127219200;
	mov.b64 	%fd67, {%r25, %r26};
	mov.b32 	%r27, -2147483648;
	mov.b64 	%fd68, {%r27, %r26};
	sub.f64 	%fd69, %fd67, %fd68;
	fma.rn.f64 	%fd70, %fd69, 0d3FE62E42FEFA39EF, %fd64;
	fma.rn.f64 	%fd71, %fd69, 0dBFE62E42FEFA39EF, %fd70;
	sub.f64 	%fd72, %fd71, %fd64;
	sub.f64 	%fd73, %fd66, %fd72;
	fma.rn.f64 	%fd74, %fd69, 0d3C7ABC9E3B39803F, %fd73;
	add.f64 	%fd75, %fd70, %fd74;
	sub.f64 	%fd76, %fd70, %fd75;
	add.f64 	%fd77, %fd74, %fd76;
	mov.f64 	%fd78, 0d3FD5555555555555;
	{
	.reg .b32 %temp; 
	mov.b64 	{%temp, %r28}, %fd78;
	}
	{
	.reg .b32 %temp; 
	mov.b64 	{%r29, %temp}, %fd78;
	}
	shl.b32 	%r30, %r28, 1;
	setp.gt.u32 	%p3, %r30, -33554433;
	and.b32  	%r31, %r28, -15728641;
	selp.b32 	%r32, %r31, %r28, %p3;
	mov.b64 	%fd79, {%r29, %r32};
	mul.rn.f64 	%fd80, %fd75, %fd79;
	neg.f64 	%fd81, %fd80;
	fma.rn.f64 	%fd82, %fd75, %fd79, %fd81;
	fma.rn.f64 	%fd83, %fd77, %fd79, %fd82;
	add.f64 	%fd4, %fd80, %fd83;
	sub.f64 	%fd84, %fd80, %fd4;
	add.f64 	%fd5, %fd83, %fd84;
	fma.rn.f64 	%fd85, %fd4, 0d3FF71547652B82FE, 0d4338000000000000;
	{
	.reg .b32 %temp; 
	mov.b64 	{%r13, %temp}, %fd85;
	}
	mov.f64 	%fd86, 0dC338000000000000;
	add.rn.f64 	%fd87, %fd85, %fd86;
	fma.rn.f64 	%fd88, %fd87, 0dBFE62E42FEFA39EF, %fd4;
	fma.rn.f64 	%fd89, %fd87, 0dBC7ABC9E3B39803F, %fd88;
	fma.rn.f64 	%fd90, %fd89, 0d3E5ADE1569CE2BDF, 0d3E928AF3FCA213EA;
	fma.rn.f64 	%fd91, %fd90, %fd89, 0d3EC71DEE62401315;
	fma.rn.f64 	%fd92, %fd91, %fd89, 0d3EFA01997C89EB71;
	fma.rn.f64 	%fd93, %fd92, %fd89, 0d3F2A01A014761F65;
	fma.rn.f64 	%fd94, %fd93, %fd89, 0d3F56C16C1852B7AF;
	fma.rn.f64 	%fd95, %fd94, %fd89, 0d3F81111111122322;
	fma.rn.f64 	%fd96, %fd95, %fd89, 0d3FA55555555502A1;
	fma.rn.f64 	%fd97, %fd96, %fd89, 0d3FC5555555555511;
	fma.rn.f64 	%fd98, %fd97, %fd89, 0d3FE000000000000B;
	fma.rn.f64 	%fd99, %fd98, %fd89, 0d3FF0000000000000;
	fma.rn.f64 	%fd100, %fd99, %fd89, 0d3FF0000000000000;
	{
	.reg .b32 %temp; 
	mov.b64 	{%r14, %temp}, %fd100;
	}
	{
	.reg .b32 %temp; 
	mov.b64 	{%temp, %r15}, %fd100;
	}
	shl.b32 	%r33, %r13, 20;
	add.s32 	%r34, %r33, %r15;
	mov.b64 	%fd108, {%r14, %r34};
	{
	.reg .b32 %temp; 
	mov.b64 	{%temp, %r35}, %fd4;
	}
	mov.b32 	%f2, %r35;
	abs.f32 	%f1, %f2;
	setp.lt.f32 	%p4, %f1, 0f4086232B;
	@%p4 bra 	$L__BB3_7;
	setp.lt.f64 	%p5, %fd4, 0d0000000000000000;
	add.f64 	%fd101, %fd4, 0d7FF0000000000000;
	selp.f64 	%fd108, 0d0000000000000000, %fd101, %p5;
	setp.geu.f32 	%p6, %f1, 0f40874800;
	@%p6 bra 	$L__BB3_7;
	shr.u32 	%r36, %r13, 31;
	add.s32 	%r37, %r13, %r36;
	shr.s32 	%r38, %r37, 1;
	shl.b32 	%r39, %r38, 20;
	add.s32 	%r40, %r15, %r39;
	mov.b64 	%fd102, {%r14, %r40};
	sub.s32 	%r41, %r13, %r38;
	shl.b32 	%r42, %r41, 20;
	add.s32 	%r43, %r42, 1072693248;
	mov.b32 	%r44, 0;
	mov.b64 	%fd103, {%r44, %r43};
	mul.f64 	%fd108, %fd103, %fd102;
$L__BB3_7:
	abs.f64 	%fd104, %fd108;
	setp.eq.f64 	%p7, %fd104, 0d7FF0000000000000;
	fma.rn.f64 	%fd105, %fd108, %fd5, %fd108;
	selp.f64 	%fd106, %fd108, %fd105, %p7;
	st.param.f64 	[func_retval0], %fd106;
	ret;

}


// ===== COMPILED SASS (sm_100) =====

	.target	sm_100

	.elftype	@"ET_EXEC"


//--------------------- .note.nv.tkinfo           --------------------------
	.section	.note.nv.tkinfo,"",@"SHT_NOTE"
	.sectionflags	@"SHF_NOTE_NV_TKINFO"
	.tkinfo
        /*0018*/ 	.word	0x00000002
        /*0030*/ 	.string	""
        /*0030*/ 	.string	"ptxas"
        /*0030*/ 	.string	"Cuda compilation tools, release 13.0, V13.0.88"
        /*0030*/ 	.string	"Build cuda_13.0.r13.0/compiler.36424714_0"
        /*0030*/ 	.string	"-arch sm_100 -m 64 "



//--------------------- .note.nv.cuinfo           --------------------------
	.section	.note.nv.cuinfo,"",@"SHT_NOTE"
	.sectionflags	@"SHF_NOTE_NV_CUINFO"
        /*0018*/ 	.short	0x0002
        /*001a*/ 	.short	0x0064
        /*001c*/ 	.short	0x0082
	.zero		2


//--------------------- .nv.info                  --------------------------
	.section	.nv.info,"",@"SHT_CUDA_INFO"
	.align	4


	//----- nvinfo : EIATTR_REGCOUNT
	.align		4
        /*0000*/ 	.byte	0x04, 0x2f
        /*0002*/ 	.short	(.L_4 - .L_3)
	.align		4
.L_3:
        /*0004*/ 	.word	index@(erosionKernel)
        /*0008*/ 	.word	0x00000020


	//----- nvinfo : EIATTR_FRAME_SIZE
	.align		4
.L_4:
        /*000c*/ 	.byte	0x04, 0x11
        /*000e*/ 	.short	(.L_6 - .L_5)
	.align		4
.L_5:
        /*0010*/ 	.word	index@(erosionKernel)
        /*0014*/ 	.word	0x00000000


	//----- nvinfo : EIATTR_REGCOUNT
	.align		4
.L_6:
        /*0018*/ 	.byte	0x04, 0x2f
        /*001a*/ 	.short	(.L_8 - .L_7)
	.align		4
.L_7:
        /*001c*/ 	.word	index@(dilationKernel)
        /*0020*/ 	.word	0x00000020


	//----- nvinfo : EIATTR_FRAME_SIZE
	.align		4
.L_8:
        /*0024*/ 	.byte	0x04, 0x11
        /*0026*/ 	.short	(.L_10 - .L_9)
	.align		4
.L_9:
        /*0028*/ 	.word	index@(dilationKernel)
        /*002c*/ 	.word	0x00000000


	//----- nvinfo : EIATTR_REGCOUNT
	.align		4
.L_10:
        /*0030*/ 	.byte	0x04, 0x2f
        /*0032*/ 	.short	(.L_12 - .L_11)
	.align		4
.L_11:
        /*0034*/ 	.word	index@(kernel_dist_lab)
        /*0038*/ 	.word	0x00000026


	//----- nvinfo : EIATTR_FRAME_SIZE
	.align		4
.L_12:
        /*003c*/ 	.byte	0x04, 0x11
        /*003e*/ 	.short	(.L_14 - .L_13)
	.align		4
.L_13:
        /*0040*/ 	.word	index@($kernel_dist_lab$__internal_accurate_pow)
        /*0044*/ 	.word	0x00000000


	//----- nvinfo : EIATTR_FRAME_SIZE
	.align		4
.L_14:
        /*0048*/ 	.byte	0x04, 0x11
        /*004a*/ 	.short	(.L_16 - .L_15)
	.align		4
.L_15:
        /*004c*/ 	.word	index@($__internal_1_$__cuda_sm20_sqrt_rn_f32_slowpath)
        /*0050*/ 	.word	0x00000000


	//----- nvinfo : EIATTR_FRAME_SIZE
	.align		4
.L_16:
        /*0054*/ 	.byte	0x04, 0x11
        /*0056*/ 	.short	(.L_18 - .L_17)
	.align		4
.L_17:
        /*0058*/ 	.word	index@($__internal_0_$__cuda_sm20_div_rn_f64_full)
        /*005c*/ 	.word	0x00000000


	//----- nvinfo : EIATTR_FRAME_SIZE
	.align		4
.L_18:
        /*0060*/ 	.byte	0x04, 0x11
        /*0062*/ 	.short	(.L_20 - .L_19)
	.align		4
.L_19:
        /*0064*/ 	.word	index@(kernel_dist_lab)
        /*0068*/ 	.word	0x00000000


	//----- nvinfo : EIATTR_MIN_STACK_SIZE
	.align		4
.L_20:
        /*006c*/ 	.byte	0x04, 0x12
        /*006e*/ 	.short	(.L_22 - .L_21)
	.align		4
.L_21:
        /*0070*/ 	.word	index@(kernel_dist_lab)
        /*0074*/ 	.word	0x00000000


	//----- nvinfo : EIATTR_MIN_STACK_SIZE
	.align		4
.L_22:
        /*0078*/ 	.byte	0x04, 0x12
        /*007a*/ 	.short	(.L_24 - .L_23)
	.align		4
.L_23:
        /*007c*/ 	.word	index@(dilationKernel)
        /*0080*/ 	.word	0x00000000


	//----- nvinfo : EIATTR_MIN_STACK_SIZE
	.align		4
.L_24:
        /*0084*/ 	.byte	0x04, 0x12
        /*0086*/ 	.short	(.L_26 - .L_25)
	.align		4
.L_25:
        /*0088*/ 	.word	index@(erosionKernel)
        /*008c*/ 	.word	0x00000000
.L_26:


//--------------------- .nv.compat                --------------------------
	.section	.nv.compat,"",@"SHT_CUDA_COMPAT_INFO"
	.align	4
        /*0000*/ 	.byte	0x02, 0x09, 0x00, 0x00, 0x02, 0x02, 0x01, 0x00, 0x02, 0x05, 0x05, 0x00, 0x03, 0x07, 0x01, 0x01
        /*0010*/ 	.byte	0x02, 0x03, 0x00, 0x00, 0x02, 0x06, 0x01, 0x00, 0x04, 0x0b, 0x08, 0x00, 0x01, 0x00, 0x00, 0x00
        /*0020*/ 	.byte	0x00, 0x00, 0x00, 0x00


//--------------------- .nv.info.kernel_dist_lab  --------------------------
	.section	.nv.info.kernel_dist_lab,"",@"SHT_CUDA_INFO"
	.sectionflags	@""
	.align	4


	//----- nvinfo : EIATTR_CUDA_API_VERSION
	.align		4
        /*0000*/ 	.byte	0x04, 0x37
        /*0002*/ 	.short	(.L_28 - .L_27)
.L_27:
        /*0004*/ 	.word	0x00000082


	//----- nvinfo : EIATTR_KPARAM_INFO
	.align		4
.L_28:
        /*0008*/ 	.byte	0x04, 0x17
        /*000a*/ 	.short	(.L_30 - .L_29)
.L_29:
        /*000c*/ 	.word	0x00000000
        /*0010*/ 	.short	0x0005
        /*0012*/ 	.short	0x001c
        /*0014*/ 	.byte	0x00, 0xf0, 0x11, 0x00


	//----- nvinfo : EIATTR_KPARAM_INFO
	.align		4
.L_30:
        /*0018*/ 	.byte	0x04, 0x17
        /*001a*/ 	.short	(.L_32 - .L_31)
.L_31:
        /*001c*/ 	.word	0x00000000
        /*0020*/ 	.short	0x0004
        /*0022*/ 	.short	0x0018
        /*0024*/ 	.byte	0x00, 0xf0, 0x11, 0x00


	//----- nvinfo : EIATTR_KPARAM_INFO
	.align		4
.L_32:
        /*0028*/ 	.byte	0x04, 0x17
        /*002a*/ 	.short	(.L_34 - .L_33)
.L_33:
        /*002c*/ 	.word	0x00000000
        /*0030*/ 	.short	0x0003
        /*0032*/ 	.short	0x0014
        /*0034*/ 	.byte	0x00, 0xf0, 0x11, 0x00


	//----- nvinfo : EIATTR_KPARAM_INFO
	.align		4
.L_34:
        /*0038*/ 	.byte	0x04, 0x17
        /*003a*/ 	.short	(.L_36 - .L_35)
.L_35:
        /*003c*/ 	.word	0x00000000
        /*0040*/ 	.short	0x0002
        /*0042*/ 	.short	0x0010
        /*0044*/ 	.byte	0x00, 0xf0, 0x11, 0x00


	//----- nvinfo : EIATTR_KPARAM_INFO
	.align		4
.L_36:
        /*0048*/ 	.byte	0x04, 0x17
        /*004a*/ 	.short	(.L_38 - .L_37)
.L_37:
        /*004c*/ 	.word	0x00000000
        /*0050*/ 	.short	0x0001
        /*0052*/ 	.short	0x0008
        /*0054*/ 	.byte	0x00, 0xf5, 0x21, 0x00


	//----- nvinfo : EIATTR_KPARAM_INFO
	.align		4
.L_38:
        /*0058*/ 	.byte	0x04, 0x17
        /*005a*/ 	.short	(.L_40 - .L_39)
.L_39:
        /*005c*/ 	.word	0x00000000
        /*0060*/ 	.short	0x0000
        /*0062*/ 	.short	0x0000
        /*0064*/ 	.byte	0x00, 0xf5, 0x21, 0x00


	//----- nvinfo : EIATTR_SPARSE_MMA_MASK
	.align		4
.L_40:
        /*0068*/ 	.byte	0x03, 0x50
        /*006a*/ 	.short	0x0000


	//----- nvinfo : EIATTR_MAXREG_COUNT
	.align		4
        /*006c*/ 	.byte	0x03, 0x1b
        /*006e*/ 	.short	0x00ff


	//----- nvinfo : EIATTR_MERCURY_ISA_VERSION
	.align		4
        /*0070*/ 	.byte	0x03, 0x5f
        /*0072*/ 	.short	0x0101


	//----- nvinfo : EIATTR_VRC_CTA_INIT_COUNT
	.align		4
        /*0074*/ 	.byte	0x02, 0x4a
	.zero		1
	.zero		1


	//----- nvinfo : EIATTR_EXIT_INSTR_OFFSETS
	.align		4
        /*0078*/ 	.byte	0x04, 0x1c
        /*007a*/ 	.short	(.L_42 - .L_41)


	//   ....[0]....
.L_41:
        /*007c*/ 	.word	0x000000c0


	//   ....[1]....
        /*0080*/ 	.word	0x00002290


	//----- nvinfo : EIATTR_CRS_STACK_SIZE
	.align		4
.L_42:
        /*0084*/ 	.byte	0x04, 0x1e
        /*0086*/ 	.short	(.L_44 - .L_43)
.L_43:
        /*0088*/ 	.word	0x00000000


	//----- nvinfo : EIATTR_CBANK_PARAM_SIZE
	.align		4
.L_44:
        /*008c*/ 	.byte	0x03, 0x19
        /*008e*/ 	.short	0x0020


	//----- nvinfo : EIATTR_PARAM_CBANK
	.align		4
        /*0090*/ 	.byte	0x04, 0x0a
        /*0092*/ 	.short	(.L_46 - .L_45)
	.align		4
.L_45:
        /*0094*/ 	.word	index@(.nv.constant0.kernel_dist_lab)
        /*0098*/ 	.short	0x0380
        /*009a*/ 	.short	0x0020


	//----- nvinfo : EIATTR_SW_WAR
	.align		4
.L_46:
        /*009c*/ 	.byte	0x04, 0x36
        /*009e*/ 	.short	(.L_48 - .L_47)
.L_47:
        /*00a0*/ 	.word	0x00000008
.L_48:


//--------------------- .nv.info.dilationKernel   --------------------------
	.section	.nv.info.dilationKernel,"",@"SHT_CUDA_INFO"
	.sectionflags	@""
	.align	4


	//----- nvinfo : EIATTR_CUDA_API_VERSION
	.align		4
        /*0000*/ 	.byte	0x04, 0x37
        /*0002*/ 	.short	(.L_50 - .L_49)
.L_49:
        /*0004*/ 	.word	0x00000082


	//----- nvinfo : EIATTR_KPARAM_INFO
	.align		4
.L_50:
        /*0008*/ 	.byte	0x04, 0x17
        /*000a*/ 	.short	(.L_52 - .L_51)
.L_51:
        /*000c*/ 	.word	0x00000000
        /*0010*/ 	.short	0x0005
        /*0012*/ 	.short	0x001c
        /*0014*/ 	.byte	0x00, 0xf0, 0x11, 0x00


	//----- nvinfo : EIATTR_KPARAM_INFO
	.align		4
.L_52:
        /*0018*/ 	.byte	0x04, 0x17
        /*001a*/ 	.short	(.L_54 - .L_53)
.L_53:
        /*001c*/ 	.word	0x00000000
        /*0020*/ 	.short	0x0004
        /*0022*/ 	.short	0x0018
        /*0024*/ 	.byte	0x00, 0xf0, 0x11, 0x00


	//----- nvinfo : EIATTR_KPARAM_INFO
	.align		4
.L_54:
        /*0028*/ 	.byte	0x04, 0x17
        /*002a*/ 	.short	(.L_56 - .L_55)
.L_55:
        /*002c*/ 	.word	0x00000000
        /*0030*/ 	.short	0x0003
        /*0032*/ 	.short	0x0014
        /*0034*/ 	.byte	0x00, 0xf0, 0x11, 0x00


	//----- nvinfo : EIATTR_KPARAM_INFO
	.align		4
.L_56:
        /*0038*/ 	.byte	0x04, 0x17
        /*003a*/ 	.short	(.L_58 - .L_57)
.L_57:
        /*003c*/ 	.word	0x00000000
        /*0040*/ 	.short	0x0002
        /*0042*/ 	.short	0x0010
        /*0044*/ 	.byte	0x00, 0xf0, 0x11, 0x00


	//----- nvinfo : EIATTR_KPARAM_INFO
	.align		4
.L_58:
        /*0048*/ 	.byte	0x04, 0x17
        /*004a*/ 	.short	(.L_60 - .L_59)
.L_59:
        /*004c*/ 	.word	0x00000000
        /*0050*/ 	.short	0x0001
        /*0052*/ 	.short	0x0008
        /*0054*/ 	.byte	0x00, 0xf5, 0x21, 0x00


	//----- nvinfo : EIATTR_KPARAM_INFO
	.align		4
.L_60:
        /*0058*/ 	.byte	0x04, 0x17
        /*005a*/ 	.short	(.L_62 - .L_61)
.L_61:
        /*005c*/ 	.word	0x00000000
        /*0060*/ 	.short	0x0000
        /*0062*/ 	.short	0x0000
        /*0064*/ 	.byte	0x00, 0xf5, 0x21, 0x00


	//----- nvinfo : EIATTR_SPARSE_MMA_MASK
	.align		4
.L_62:
        /*0068*/ 	.byte	0x03, 0x50
        /*006a*/ 	.short	0x0000


	//----- nvinfo : EIATTR_MAXREG_COUNT
	.align		4
        /*006c*/ 	.byte	0x03, 0x1b
        /*006e*/ 	.short	0x00ff


	//----- nvinfo : EIATTR_NUM_BARRIERS
	.align		4
        /*0070*/ 	.byte	0x02, 0x4c
        /*0072*/ 	.byte	0x01
	.zero		1


	//----- nvinfo : EIATTR_MERCURY_ISA_VERSION
	.align		4
        /*0074*/ 	.byte	0x03, 0x5f
        /*0076*/ 	.short	0x0101


	//----- nvinfo : EIATTR_VRC_CTA_INIT_COUNT
	.align		4
        /*0078*/ 	.byte	0x02, 0x4a
	.zero		1
	.zero		1


	//----- nvinfo : EIATTR_EXIT_INSTR_OFFSETS
	.align		4
        /*007c*/ 	.byte	0x04, 0x1c
        /*007e*/ 	.short	(.L_64 - .L_63)


	//   ....[0]....
.L_63:
        /*0080*/ 	.word	0x00000100


	//   ....[1]....
        /*0084*/ 	.word	0x00000460


	//----- nvinfo : EIATTR_CBANK_PARAM_SIZE
	.align		4
.L_64:
        /*0088*/ 	.byte	0x03, 0x19
        /*008a*/ 	.short	0x0020


	//----- nvinfo : EIATTR_PARAM_CBANK
	.align		4
        /*008c*/ 	.byte	0x04, 0x0a
        /*008e*/ 	.short	(.L_66 - .L_65)
	.align		4
.L_65:
        /*0090*/ 	.word	index@(.nv.constant0.dilationKernel)
        /*0094*/ 	.short	0x0380
        /*0096*/ 	.short	0x0020


	//----- nvinfo : EIATTR_SW_WAR
	.align		4
.L_66:
        /*0098*/ 	.byte	0x04, 0x36
        /*009a*/ 	.short	(.L_68 - .L_67)
.L_67:
        /*009c*/ 	.word	0x00000008
.L_68:


//--------------------- .nv.info.erosionKernel    --------------------------
	.section	.nv.info.erosionKernel,"",@"SHT_CUDA_INFO"
	.sectionflags	@""
	.align	4


	//----- nvinfo : EIATTR_CUDA_API_VERSION
	.align		4
        /*0000*/ 	.byte	0x04, 0x37
        /*0002*/ 	.short	(.L_70 - .L_69)
.L_69:
        /*0004*/ 	.word	0x00000082


	//----- nvinfo : EIATTR_KPARAM_INFO
	.align		4
.L_70:
        /*0008*/ 	.byte	0x04, 0x17
        /*000a*/ 	.short	(.L_72 - .L_71)
.L_71:
        /*000c*/ 	.word	0x00000000
        /*0010*/ 	.short	0x0005
        /*0012*/ 	.short	0x001c
        /*0014*/ 	.byte	0x00, 0xf0, 0x11, 0x00


	//----- nvinfo : EIATTR_KPARAM_INFO
	.align		4
.L_72:
        /*0018*/ 	.byte	0x04, 0x17
        /*001a*/ 	.short	(.L_74 - .L_73)
.L_73:
        /*001c*/ 	.word	0x00000000
        /*0020*/ 	.short	0x0004
        /*0022*/ 	.short	0x0018
        /*0024*/ 	.byte	0x00, 0xf0, 0x11, 0x00


	//----- nvinfo : EIATTR_KPARAM_INFO
	.align		4
.L_74:
        /*0028*/ 	.byte	0x04, 0x17
        /*002a*/ 	.short	(.L_76 - .L_75)
.L_75:
        /*002c*/ 	.word	0x00000000
        /*0030*/ 	.short	0x0003
        /*0032*/ 	.short	0x0014
        /*0034*/ 	.byte	0x00, 0xf0, 0x11, 0x00


	//----- nvinfo : EIATTR_KPARAM_INFO
	.align		4
.L_76:
        /*0038*/ 	.byte	0x04, 0x17
        /*003a*/ 	.short	(.L_78 - .L_77)
.L_77:
        /*003c*/ 	.word	0x00000000
        /*0040*/ 	.short	0x0002
        /*0042*/ 	.short	0x0010
        /*0044*/ 	.byte	0x00, 0xf0, 0x11, 0x00


	//----- nvinfo : EIATTR_KPARAM_INFO
	.align		4
.L_78:
        /*0048*/ 	.byte	0x04, 0x17
        /*004a*/ 	.short	(.L_80 - .L_79)
.L_79:
        /*004c*/ 	.word	0x00000000
        /*0050*/ 	.short	0x0001
        /*0052*/ 	.short	0x0008
        /*0054*/ 	.byte	0x00, 0xf5, 0x21, 0x00


	//----- nvinfo : EIATTR_KPARAM_INFO
	.align		4
.L_80:
        /*0058*/ 	.byte	0x04, 0x17
        /*005a*/ 	.short	(.L_82 - .L_81)
.L_81:
        /*005c*/ 	.word	0x00000000
        /*0060*/ 	.short	0x0000
        /*0062*/ 	.short	0x0000
        /*0064*/ 	.byte	0x00, 0xf5, 0x21, 0x00


	//----- nvinfo : EIATTR_SPARSE_MMA_MASK
	.align		4
.L_82:
        /*0068*/ 	.byte	0x03, 0x50
        /*006a*/ 	.short	0x0000


	//----- nvinfo : EIATTR_MAXREG_COUNT
	.align		4
        /*006c*/ 	.byte	0x03, 0x1b
        /*006e*/ 	.short	0x00ff


	//----- nvinfo : EIATTR_NUM_BARRIERS
	.align		4
        /*0070*/ 	.byte	0x02, 0x4c
        /*0072*/ 	.byte	0x01
	.zero		1


	//----- nvinfo : EIATTR_MERCURY_ISA_VERSION
	.align		4
        /*0074*/ 	.byte	0x03, 0x5f
        /*0076*/ 	.short	0x0101


	//----- nvinfo : EIATTR_VRC_CTA_INIT_COUNT
	.align		4
        /*0078*/ 	.byte	0x02, 0x4a
	.zero		1
	.zero		1


	//----- nvinfo : EIATTR_EXIT_INSTR_OFFSETS
	.align		4
        /*007c*/ 	.byte	0x04, 0x1c
        /*007e*/ 	.short	(.L_84 - .L_83)


	//   ....[0]....
.L_83:
        /*0080*/ 	.word	0x00000100


	//   ....[1]....
        /*0084*/ 	.word	0x00000460


	//----- nvinfo : EIATTR_CBANK_PARAM_SIZE
	.align		4
.L_84:
        /*0088*/ 	.byte	0x03, 0x19
        /*008a*/ 	.short	0x0020


	//----- nvinfo : EIATTR_PARAM_CBANK
	.align		4
        /*008c*/ 	.byte	0x04, 0x0a
        /*008e*/ 	.short	(.L_86 - .L_85)
	.align		4
.L_85:
        /*0090*/ 	.word	index@(.nv.constant0.erosionKernel)
        /*0094*/ 	.short	0x0380
        /*0096*/ 	.short	0x0020


	//----- nvinfo : EIATTR_SW_WAR
	.align		4
.L_86:
        /*0098*/ 	.byte	0x04, 0x36
        /*009a*/ 	.short	(.L_88 - .L_87)
.L_87:
        /*009c*/ 	.word	0x00000008
.L_88:


//--------------------- .nv.callgraph             --------------------------
	.section	.nv.callgraph,"",@"SHT_CUDA_CALLGRAPH"
	.align	4
	.sectionentsize	8
	.align		4
        /*0000*/ 	.word	0x00000000
	.align		4
        /*0004*/ 	.word	0xffffffff
	.align		4
        /*0008*/ 	.word	0x00000000
	.align		4
        /*000c*/ 	.word	0xfffffffe
	.align		4
        /*0010*/ 	.word	0x00000000
	.align		4
        /*0014*/ 	.word	0xfffffffd
	.align		4
        /*0018*/ 	.word	0x00000000
	.align		4
        /*001c*/ 	.word	0xfffffffc


//--------------------- .nv.constant3             --------------------------
	.section	.nv.constant3,"a",@progbits
	.align	8
.nv.constant3:
	.type		rgb_to_xyz_device,@object
	.size		rgb_to_xyz_device,(inv255 - rgb_to_xyz_device)
rgb_to_xyz_device:
        /*0000*/ 	.byte	0x0d, 0xc6, 0x88, 0x44, 0xa1, 0x65, 0xda, 0x3f, 0x18, 0x09, 0x6d, 0x39, 0x97, 0xe2, 0xd6, 0x3f
        /*0010*/ 	.byte	0x58, 0x1d, 0x39, 0xd2, 0x19, 0x18, 0xc7, 0x3f, 0xf6, 0x5f, 0xe7, 0xa6, 0xcd, 0x38, 0xcb, 0x3f
        /*0020*/ 	.byte	0x18, 0x09, 0x6d, 0x39, 0x97, 0xe2, 0xe6, 0x3f, 0x55, 0xf7, 0xc8, 0xe6, 0xaa, 0x79, 0xb2, 0x3f
        /*0030*/ 	.byte	0x4b, 0xaf, 0xcd, 0xc6, 0x4a, 0xcc, 0x93, 0x3f, 0x38, 0x81, 0xe9, 0xb4, 0x6e, 0x83, 0xbe, 0x3f
        /*0040*/ 	.byte	0x91, 0xd6, 0x18, 0x74, 0x42, 0x68, 0xee, 0x3f
	.type		inv255,@object
	.size		inv255,(invxyz_ref_white - inv255)
inv255:
        /*0048*/ 	.byte	0x10, 0x10, 0x10, 0x10, 0x10, 0x10, 0x70, 0x3f
	.type		invxyz_ref_white,@object
	.size		invxyz_ref_white,(.L_2 - invxyz_ref_white)
invxyz_ref_white:
        /*0050*/ 	.byte	0x30, 0x54, 0x61, 0x68, 0x72, 0xd5, 0xf0, 0x3f, 0x00, 0x00, 0x00, 0x00, 0x00, 0x00, 0xf0, 0x3f
        /*0060*/ 	.byte	0xf5, 0x14, 0x35, 0x15, 0xac, 0x63, 0xed, 0x3f
.L_2:


//--------------------- .text.kernel_dist_lab     --------------------------
	.section	.text.kernel_dist_lab,"ax",@progbits
	.align	128
        .global         kernel_dist_lab
        .type           kernel_dist_lab,@function
        .size           kernel_dist_lab,(.L_x_48 - kernel_dist_lab)
        .other          kernel_dist_lab,@"STO_CUDA_ENTRY STV_DEFAULT"
kernel_dist_lab:
.text.kernel_dist_lab:
[----:B------:R-:W-:Y:S01]  /*0000*/  LDC R1, c[0x0][0x37c] ;  /* 0x0000df00ff017b82 */ /* 0x000fe20000000800 */
[----:B------:R-:W0:Y:S07]  /*0010*/  S2R R5, SR_TID.Y ;  /* 0x0000000000057919 */ /* 0x000e2e0000002200 */
[----:B------:R-:W1:Y:S01]  /*0020*/  LDC R0, c[0x0][0x360] ;  /* 0x0000d800ff007b82 */ /* 0x000e620000000800 */
[----:B------:R-:W2:Y:S01]  /*0030*/  LDCU.64 UR6, c[0x0][0x390] ;  /* 0x00007200ff0677ac */ /* 0x000ea20008000a00 */
[----:B------:R-:W1:Y:S06]  /*0040*/  S2R R3, SR_TID.X ;  /* 0x0000000000037919 */ /* 0x000e6c0000002100 */
[----:B------:R-:W0:Y:S08]  /*0050*/  S2UR UR5, SR_CTAID.Y ;  /* 0x00000000000579c3 */ /* 0x000e300000002600 */
[----:B------:R-:W0:Y:S08]  /*0060*/  LDC R2, c[0x0][0x364] ;  /* 0x0000d900ff027b82 */ /* 0x000e300000000800 */
[----:B------:R-:W1:Y:S01]  /*0070*/  S2UR UR4, SR_CTAID.X ;  /* 0x00000000000479c3 */ /* 0x000e620000002500 */
[----:B0-----:R-:W-:-:S05]  /*0080*/  IMAD R2, R2, UR5, R5 ;  /* 0x0000000502027c24 */ /* 0x001fca000f8e0205 */
[----:B--2---:R-:W-:Y:S01]  /*0090*/  ISETP.GE.AND P0, PT, R2, UR7, PT ;  /* 0x0000000702007c0c */ /* 0x004fe2000bf06270 */
[----:B-1----:R-:W-:-:S05]  /*00a0*/  IMAD R0, R0, UR4, R3 ;  /* 0x0000000400007c24 */ /* 0x002fca000f8e0203 */
[----:B------:R-:W-:-:S13]  /*00b0*/  ISETP.GE.OR P0, PT, R0, UR6, P0 ;  /* 0x0000000600007c0c */ /* 0x000fda0008706670 */
[----:B------:R-:W-:Y:S05]  /*00c0*/  @P0 EXIT ;  /* 0x000000000000094d */ /* 0x000fea0003800000 */
[----:B------:R-:W0:Y:S01]  /*00d0*/  LDCU UR4, c[0x0][0x398] ;  /* 0x00007300ff0477ac */ /* 0x000e220008000800 */
[----:B------:R-:W1:Y:S01]  /*00e0*/  LDC.64 R6, c[0x0][0x380] ;  /* 0x0000e000ff067b82 */ /* 0x000e620000000a00 */
[----:B------:R-:W2:Y:S01]  /*00f0*/  LDCU.128 UR24, c[0x3][0x40] ;  /* 0x00c00800ff1877ac */ /* 0x000ea20008000c00 */
[----:B------:R-:W3:Y:S06]  /*0100*/  LDCU.128 UR8, c[0x3][URZ] ;  /* 0x00c00000ff0877ac */ /* 0x000eec0008000c00 */
[----:B------:R-:W4:Y:S01]  /*0110*/  LDC.64 R14, c[0x0][0x388] ;  /* 0x0000e200ff0e7b82 */ /* 0x000f220000000a00 */
[----:B------:R-:W3:Y:S01]  /*0120*/  LDCU.128 UR12, c[0x3][0x10] ;  /* 0x00c00200ff0c77ac */ /* 0x000ee20008000c00 */
[----:B------:R-:W3:Y:S01]  /*0130*/  LDCU.128 UR16, c[0x3][0x20] ;  /* 0x00c00400ff1077ac */ /* 0x000ee20008000c00 */
[----:B0-----:R-:W-:Y:S01]  /*0140*/  IMAD R3, R2, UR4, RZ ;  /* 0x0000000402037c24 */ /* 0x001fe2000f8e02ff */
[----:B------:R-:W-:Y:S01]  /*0150*/  SHF.R.S32.HI R2, RZ, 0x1f, R0 ;  /* 0x0000001fff027819 */ /* 0x000fe20000011400 */
[----:B------:R-:W0:Y:S03]  /*0160*/  LDCU.64 UR4, c[0x0][0x358] ;  /* 0x00006b00ff0477ac */ /* 0x000e260008000a00 */
[----:B------:R-:W-:Y:S01]  /*0170*/  IADD3 R5, P0, PT, R0, R3, RZ ;  /* 0x0000000300057210 */ /* 0x000fe20007f1e0ff */
[----:B------:R-:W3:Y:S03]  /*0180*/  LDCU.128 UR20, c[0x3][0x30] ;  /* 0x00c00600ff1477ac */ /* 0x000ee60008000c00 */
[----:B------:R-:W-:Y:S01]  /*0190*/  LEA.HI.X.SX32 R2, R3, R2, 0x1, P0 ;  /* 0x0000000203027211 */ /* 0x000fe200000f0eff */
[----:B-1----:R-:W-:Y:S01]  /*01a0*/  IMAD.WIDE.U32 R6, R5, 0x3, R6 ;  /* 0x0000000305067825 */ /* 0x002fe200078e0006 */
[----:B------:R-:W1:Y:S03]  /*01b0*/  LDCU.64 UR6, c[0x3][0x60] ;  /* 0x00c00c00ff0677ac */ /* 0x000e660008000a00 */
[----:B------:R-:W-:-:S04]  /*01c0*/  IMAD R9, R2, 0x3, RZ ;  /* 0x0000000302097824 */ /* 0x000fc800078e02ff */
[----:B------:R-:W-:-:S05]  /*01d0*/  IMAD.IADD R7, R7, 0x1, R9 ;  /* 0x0000000107077824 */ /* 0x000fca00078e0209 */
[----:B0-----:R-:W2:Y:S04]  /*01e0*/  LDG.E.U8 R3, desc[UR4][R6.64+0x1] ;  /* 0x0000010406037981 */ /* 0x001ea8000c1e1100 */
[----:B------:R-:W3:Y:S04]  /*01f0*/  LDG.E.U8 R0, desc[UR4][R6.64] ;  /* 0x0000000406007981 */ /* 0x000ee8000c1e1100 */
[----:B------:R3:W3:Y:S01]  /*0200*/  LDG.E.U8 R12, desc[UR4][R6.64+0x2] ;  /* 0x00000204060c7981 */ /* 0x0006e2000c1e1100 */
[----:B----4-:R-:W-:-:S04]  /*0210*/  IMAD.WIDE.U32 R14, R5, 0x3, R14 ;  /* 0x00000003050e7825 */ /* 0x010fc800078e000e */
[----:B------:R-:W-:-:S05]  /*0220*/  IMAD.IADD R15, R9, 0x1, R15 ;  /* 0x00000001090f7824 */ /* 0x000fca00078e020f */
[----:B------:R0:W5:Y:S04]  /*0230*/  LDG.E.U8 R2, desc[UR4][R14.64] ;  /* 0x000000040e027981 */ /* 0x000168000c1e1100 */
[----:B------:R0:W5:Y:S04]  /*0240*/  LDG.E.U8 R4, desc[UR4][R14.64+0x1] ;  /* 0x000001040e047981 */ /* 0x000168000c1e1100 */
[----:B------:R0:W5:Y:S01]  /*0250*/  LDG.E.U8 R5, desc[UR4][R14.64+0x2] ;  /* 0x000002040e057981 */ /* 0x000162000c1e1100 */
[----:B------:R-:W-:Y:S01]  /*0260*/  BSSY.RECONVERGENT B0, `(.L_x_0) ;  /* 0x0000032000007945 */ /* 0x000fe20003800200 */
[----:B--2---:R-:W2:Y:S08]  /*0270*/  I2F.F64.U16 R8, R3 ;  /* 0x0000000300087312 */ /* 0x004eb00000101800 */
[----:B---3--:R-:W3:Y:S01]  /*0280*/  I2F.F64.U16 R6, R0 ;  /* 0x0000000000067312 */ /* 0x008ee20000101800 */
[----:B--2---:R-:W-:-:S07]  /*0290*/  DMUL R8, R8, UR26 ;  /* 0x0000001a08087c28 */ /* 0x004fce0008000000 */
[----:B------:R-:W2:Y:S01]  /*02a0*/  I2F.F64.U16 R12, R12 ;  /* 0x0000000c000c7312 */ /* 0x000ea20000101800 */
[----:B---3--:R-:W-:Y:S02]  /*02b0*/  DMUL R6, R6, UR26 ;  /* 0x0000001a06067c28 */ /* 0x008fe40008000000 */
[C---:B------:R-:W-:Y:S02]  /*02c0*/  DMUL R10, R8.reuse, UR10 ;  /* 0x0000000a080a7c28 */ /* 0x040fe40008000000 */
[C---:B------:R-:W-:Y:S02]  /*02d0*/  DMUL R18, R8.reuse, UR16 ;  /* 0x0000001008127c28 */ /* 0x040fe40008000000 */
[----:B------:R-:W-:Y:S02]  /*02e0*/  DMUL R8, R8, UR22 ;  /* 0x0000001608087c28 */ /* 0x000fe40008000000 */
[----:B--2---:R-:W-:Y:S02]  /*02f0*/  DMUL R16, R12, UR26 ;  /* 0x0000001a0c107c28 */ /* 0x004fe40008000000 */
[C---:B------:R-:W-:Y:S01]  /*0300*/  DFMA R10, R6.reuse, UR8, R10 ;  /* 0x00000008060a7c2b */ /* 0x040fe2000800000a */
[----:B------:R-:W2:Y:S01]  /*0310*/  LDCU.128 UR8, c[0x3][0x50] ;  /* 0x00c00a00ff0877ac */ /* 0x000ea20008000c00 */
[----:B------:R-:W-:-:S02]  /*0320*/  DFMA R18, R6, UR14, R18 ;  /* 0x0000000e06127c2b */ /* 0x000fc40008000012 */
[----:B------:R-:W-:-:S04]  /*0330*/  DFMA R6, R6, UR20, R8 ;  /* 0x0000001406067c2b */ /* 0x000fc80008000008 */
[C---:B------:R-:W-:Y:S02]  /*0340*/  DFMA R10, R16.reuse, UR12, R10 ;  /* 0x0000000c100a7c2b */ /* 0x040fe4000800000a */
[C---:B------:R-:W-:Y:S02]  /*0350*/  DFMA R8, R16.reuse, UR18, R18 ;  /* 0x0000001210087c2b */ /* 0x040fe40008000012 */
[----:B------:R-:W-:-:S04]  /*0360*/  DFMA R6, R16, UR24, R6 ;  /* 0x0000001810067c2b */ /* 0x000fc80008000006 */
[----:B--2---:R-:W-:Y:S01]  /*0370*/  DMUL R12, R10, UR8 ;  /* 0x000000080a0c7c28 */ /* 0x004fe20008000000 */
[----:B------:R-:W-:Y:S01]  /*0380*/  UMOV UR8, 0x32fcac8e ;  /* 0x32fcac8e00087882 */ /* 0x000fe20000000000 */
[----:B------:R-:W-:Y:S01]  /*0390*/  UMOV UR9, 0x3f822318 ;  /* 0x3f82231800097882 */ /* 0x000fe20000000000 */
[----:B------:R-:W-:Y:S02]  /*03a0*/  DMUL R8, R8, UR10 ;  /* 0x0000000a08087c28 */ /* 0x000fe40008000000 */
[----:B-1----:R-:W-:-:S03]  /*03b0*/  DMUL R6, R6, UR6 ;  /* 0x0000000606067c28 */ /* 0x002fc60008000000 */
[----:B------:R-:W-:-:S14]  /*03c0*/  DSETP.GT.AND P0, PT, R12, UR8, PT ;  /* 0x000000080c007e2a */ /* 0x000fdc000bf04000 */
[----:B0-----:R-:W-:Y:S05]  /*03d0*/  @!P0 BRA `(.L_x_1) ;  /* 0x0000000000548947 */ /* 0x001fea0003800000 */
[----:B------:R-:W-:Y:S01]  /*03e0*/  BSSY.RECONVERGENT B1, `(.L_x_2) ;  /* 0x0000005000017945 */ /* 0x000fe20003800200 */
[----:B------:R-:W-:Y:S01]  /*03f0*/  MOV R18, R12 ;  /* 0x0000000c00127202 */ /* 0x000fe20000000f00 */
[----:B------:R-:W-:Y:S01]  /*0400*/  IMAD.MOV.U32 R3, RZ, RZ, R13 ;  /* 0x000000ffff037224 */ /* 0x000fe200078e000d */
[----:B------:R-:W-:-:S07]  /*0410*/  MOV R0, 0x430 ;  /* 0x0000043000007802 */ /* 0x000fce0000000f00 */
[----:B-----5:R-:W-:Y:S05]  /*0420*/  CALL.REL.NOINC `($kernel_dist_lab$__internal_accurate_pow) ;  /* 0x0000002400407944 */ /* 0x020fea0003c00000 */
[----:B------:R-:W-:Y:S05]  /*0430*/  BSYNC.RECONVERGENT B1 ;  /* 0x0000000000017941 */ /* 0x000fea0003800200 */
.L_x_2:
[----:B------:R-:W-:Y:S01]  /*0440*/  UMOV UR6, 0x55555555 ;  /* 0x5555555500067882 */ /* 0x000fe20000000000 */
[----:B------:R-:W-:Y:S01]  /*0450*/  UMOV UR7, 0x3fd55555 ;  /* 0x3fd5555500077882 */ /* 0x000fe20000000000 */
[----:B------:R-:W-:Y:S01]  /*0460*/  ISETP.GE.AND P1, PT, R13, RZ, PT ;  /* 0x000000ff0d00720c */ /* 0x000fe20003f26270 */
[----:B------:R-:W-:-:S10]  /*0470*/  DADD R10, R12, UR6 ;  /* 0x000000060c0a7e29 */ /* 0x000fd40008000000 */
[----:B------:R-:W-:Y:S02]  /*0480*/  LOP3.LUT R10, R11, 0x7ff00000, RZ, 0xc0, !PT ;  /* 0x7ff000000b0a7812 */ /* 0x000fe400078ec0ff */
[----:B------:R-:W-:Y:S02]  /*0490*/  FSEL R11, R20, -QNAN , P1 ;  /* 0xfff80000140b7808 */ /* 0x000fe40000800000 */
[----:B------:R-:W-:Y:S02]  /*04a0*/  ISETP.NE.AND P0, PT, R10, 0x7ff00000, PT ;  /* 0x7ff000000a00780c */ /* 0x000fe40003f05270 */
[----:B------:R-:W-:Y:S01]  /*04b0*/  FSEL R10, R3, RZ, P1 ;  /* 0x000000ff030a7208 */ /* 0x000fe20000800000 */
[----:B------:R-:W-:-:S10]  /*04c0*/  DSETP.NEU.AND P1, PT, R12, 1, PT ;  /* 0x3ff000000c00742a */ /* 0x000fd40003f2d000 */
[----:B------:R-:W-:-:S14]  /*04d0*/  DSETP.NEU.OR P0, PT, R12, +INF , P0 ;  /* 0x7ff000000c00742a */ /* 0x000fdc000070d400 */
[----:B------:R-:W-:Y:S01]  /*04e0*/  @!P0 IMAD.MOV.U32 R10, RZ, RZ, 0x0 ;  /* 0x00000000ff0a8424 */ /* 0x000fe200078e00ff */
[----:B------:R-:W-:-:S04]  /*04f0*/  @!P0 MOV R11, 0x7ff00000 ;  /* 0x7ff00000000b8802 */ /* 0x000fc80000000f00 */
[----:B------:R-:W-:Y:S02]  /*0500*/  FSEL R12, R10, RZ, P1 ;  /* 0x000000ff0a0c7208 */ /* 0x000fe40000800000 */
[----:B------:R-:W-:Y:S01]  /*0510*/  FSEL R13, R11, 1.875, P1 ;  /* 0x3ff000000b0d7808 */ /* 0x000fe20000800000 */
[----:B------:R-:W-:Y:S06]  /*0520*/  BRA `(.L_x_3) ;  /* 0x0000000000147947 */ /* 0x000fec0003800000 */
.L_x_1:
[----:B------:R-:W-:Y:S01]  /*0530*/  IMAD.MOV.U32 R10, RZ, RZ, 0x611a7b96 ;  /* 0x611a7b96ff0a7424 */ /* 0x000fe200078e00ff */
[----:B------:R-:W-:Y:S01]  /*0540*/  UMOV UR6, 0x53f7ced9 ;  /* 0x53f7ced900067882 */ /* 0x000fe20000000000 */
[----:B------:R-:W-:Y:S01]  /*0550*/  IMAD.MOV.U32 R11, RZ, RZ, 0x3fc1a7b9 ;  /* 0x3fc1a7b9ff0b7424 */ /* 0x000fe200078e00ff */
[----:B------:R-:W-:-:S05]  /*0560*/  UMOV UR7, 0x401f25e3 ;  /* 0x401f25e300077882 */ /* 0x000fca0000000000 */
[----:B------:R-:W-:-:S11]  /*0570*/  DFMA R12, R12, UR6, R10 ;  /* 0x000000060c0c7c2b */ /* 0x000fd6000800000a */
.L_x_3:
[----:B------:R-:W-:Y:S05]  /*0580*/  BSYNC.RECONVERGENT B0 ;  /* 0x0000000000007941 */ /* 0x000fea0003800200 */
.L_x_0:
[----:B------:R-:W-:Y:S01]  /*0590*/  UMOV UR6, 0x32fcac8e ;  /* 0x32fcac8e00067882 */ /* 0x000fe20000000000 */
[----:B------:R-:W-:Y:S01]  /*05a0*/  UMOV UR7, 0x3f822318 ;  /* 0x3f82231800077882 */ /* 0x000fe20000000000 */
[----:B------:R-:W-:Y:S01]  /*05b0*/  BSSY.RECONVERGENT B0, `(.L_x_4) ;  /* 0x000001d000007945 */ /* 0x000fe20003800200 */
[----:B------:R-:W-:-:S14]  /*05c0*/  DSETP.GT.AND P0, PT, R8, UR6, PT ;  /* 0x0000000608007e2a */ /* 0x000fdc000bf04000 */
[----:B------:R-:W-:Y:S05]  /*05d0*/  @!P0 BRA `(.L_x_5) ;  /* 0x0000000000548947 */ /* 0x000fea0003800000 */
[----:B------:R-:W-:Y:S01]  /*05e0*/  BSSY.RECONVERGENT B1, `(.L_x_6) ;  /* 0x0000005000017945 */ /* 0x000fe20003800200 */
[----:B------:R-:W-:Y:S01]  /*05f0*/  MOV R18, R8 ;  /* 0x0000000800127202 */ /* 0x000fe20000000f00 */
[----:B------:R-:W-:Y:S01]  /*0600*/  IMAD.MOV.U32 R3, RZ, RZ, R9 ;  /* 0x000000ffff037224 */ /* 0x000fe200078e0009 */
[----:B------:R-:W-:-:S07]  /*0610*/  MOV R0, 0x630 ;  /* 0x0000063000007802 */ /* 0x000fce0000000f00 */
[----:B-----5:R-:W-:Y:S05]  /*0620*/  CALL.REL.NOINC `($kernel_dist_lab$__internal_accurate_pow) ;  /* 0x0000002000c07944 */ /* 0x020fea0003c00000 */
[----:B------:R-:W-:Y:S05]  /*0630*/  BSYNC.RECONVERGENT B1 ;  /* 0x0000000000017941 */ /* 0x000fea0003800200 */
.L_x_6:
[----:B------:R-:W-:Y:S01]  /*0640*/  UMOV UR6, 0x55555555 ;  /* 0x5555555500067882 */ /* 0x000fe20000000000 */
[----:B------:R-:W-:Y:S01]  /*0650*/  UMOV UR7, 0x3fd55555 ;  /* 0x3fd5555500077882 */ /* 0x000fe20000000000 */
[C---:B------:R-:W-:Y:S01]  /*0660*/  DSETP.NEU.AND P0, PT, R8.reuse, +INF , PT ;  /* 0x7ff000000800742a */ /* 0x040fe20003f0d000 */
[----:B------:R-:W-:Y:S01]  /*0670*/  ISETP.GE.AND P1, PT, R9, RZ, PT ;  /* 0x000000ff0900720c */ /* 0x000fe20003f26270 */
[----:B------:R-:W-:-:S10]  /*0680*/  DADD R10, R8, UR6 ;  /* 0x00000006080a7e29 */ /* 0x000fd40008000000 */
[----:B------:R-:W-:Y:S02]  /*0690*/  LOP3.LUT R10, R11, 0x7ff00000, RZ, 0xc0, !PT ;  /* 0x7ff000000b0a7812 */ /* 0x000fe400078ec0ff */
[----:B------:R-:W-:Y:S02]  /*06a0*/  FSEL R11, R20, -QNAN , P1 ;  /* 0xfff80000140b7808 */ /* 0x000fe40000800000 */
[----:B------:R-:W-:Y:S02]  /*06b0*/  ISETP.NE.OR P0, PT, R10, 0x7ff00000, P0 ;  /* 0x7ff000000a00780c */ /* 0x000fe40000705670 */
[----:B------:R-:W-:Y:S01]  /*06c0*/  FSEL R10, R3, RZ, P1 ;  /* 0x000000ff030a7208 */ /* 0x000fe20000800000 */
[----:B------:R-:W-:-:S10]  /*06d0*/  DSETP.NEU.AND P1, PT, R8, 1, PT ;  /* 0x3ff000000800742a */ /* 0x000fd40003f2d000 */
[----:B------:R-:W-:Y:S01]  /*06e0*/  @!P0 IMAD.MOV.U32 R10, RZ, RZ, 0x0 ;  /* 0x00000000ff0a8424 */ /* 0x000fe200078e00ff */
[----:B------:R-:W-:-:S04]  /*06f0*/  @!P0 MOV R11, 0x7ff00000 ;  /* 0x7ff00000000b8802 */ /* 0x000fc80000000f00 */
[----:B------:R-:W-:Y:S02]  /*0700*/  FSEL R8, R10, RZ, P1 ;  /* 0x000000ff0a087208 */ /* 0x000fe40000800000 */
[----:B------:R-:W-:Y:S01]  /*0710*/  FSEL R9, R11, 1.875, P1 ;  /* 0x3ff000000b097808 */ /* 0x000fe20000800000 */
[----:B------:R-:W-:Y:S06]  /*0720*/  BRA `(.L_x_7) ;  /* 0x0000000000147947 */ /* 0x000fec0003800000 */
.L_x_5:
[----:B------:R-:W-:Y:S01]  /*0730*/  IMAD.MOV.U32 R10, RZ, RZ, 0x53f7ced9 ;  /* 0x53f7ced9ff0a7424 */ /* 0x000fe200078e00ff */
[----:B------:R-:W-:Y:S01]  /*0740*/  UMOV UR6, 0x611a7b96 ;  /* 0x611a7b9600067882 */ /* 0x000fe20000000000 */
[----:B------:R-:W-:Y:S01]  /*0750*/  IMAD.MOV.U32 R11, RZ, RZ, 0x401f25e3 ;  /* 0x401f25e3ff0b7424 */ /* 0x000fe200078e00ff */
[----:B------:R-:W-:-:S05]  /*0760*/  UMOV UR7, 0x3fc1a7b9 ;  /* 0x3fc1a7b900077882 */ /* 0x000fca0000000000 */
[----:B------:R-:W-:-:S11]  /*0770*/  DFMA R8, R8, R10, UR6 ;  /* 0x0000000608087e2b */ /* 0x000fd6000800000a */
.L_x_7:
[----:B------:R-:W-:Y:S05]  /*0780*/  BSYNC.RECONVERGENT B0 ;  /* 0x0000000000007941 */ /* 0x000fea0003800200 */
.L_x_4:
        /* <DEDUP_REMOVED lines=11> */
.L_x_10:
        /* <DEDUP_REMOVED lines=15> */
.L_x_9:
[----:B------:R-:W-:Y:S01]  /*0930*/  IMAD.MOV.U32 R10, RZ, RZ, 0x611a7b96 ;  /* 0x611a7b96ff0a7424 */ /* 0x000fe200078e00ff */
[----:B------:R-:W-:Y:S01]  /*0940*/  UMOV UR6, 0x53f7ced9 ;  /* 0x53f7ced900067882 */ /* 0x000fe20000000000 */
[----:B------:R-:W-:Y:S01]  /*0950*/  IMAD.MOV.U32 R11, RZ, RZ, 0x3fc1a7b9 ;  /* 0x3fc1a7b9ff0b7424 */ /* 0x000fe200078e00ff */
[----:B------:R-:W-:-:S05]  /*0960*/  UMOV UR7, 0x401f25e3 ;  /* 0x401f25e300077882 */ /* 0x000fca0000000000 */
[----:B------:R-:W-:-:S11]  /*0970*/  DFMA R10, R6, UR6, R10 ;  /* 0x00000006060a7c2b */ /* 0x000fd6000800000a */
.L_x_11:
[----:B------:R-:W-:Y:S05]  /*0980*/  BSYNC.RECONVERGENT B0 ;  /* 0x0000000000007941 */ /* 0x000fea0003800200 */
.L_x_8:
[----:B------:R-:W0:Y:S01]  /*0990*/  LDCU.128 UR24, c[0x3][0x40] ;  /* 0x00c00800ff1877ac */ /* 0x000e220008000c00 */
[----:B-----5:R-:W0:Y:S01]  /*09a0*/  I2F.F64.U16 R6, R4 ;  /* 0x0000000400067312 */ /* 0x020e220000101800 */
[----:B------:R-:W-:Y:S01]  /*09b0*/  DADD R12, -R8, R12 ;  /* 0x00000000080c7229 */ /* 0x000fe2000000010c */
[----:B------:R-:W-:Y:S01]  /*09c0*/  BSSY.RECONVERGENT B0, `(.L_x_12) ;  /* 0x000003a000007945 */ /* 0x000fe20003800200 */
[----:B------:R-:W1:Y:S01]  /*09d0*/  LDCU.128 UR8, c[0x3][URZ] ;  /* 0x00c00000ff0877ac */ /* 0x000e620008000c00 */
[----:B------:R-:W-:Y:S01]  /*09e0*/  DADD R10, -R10, R8 ;  /* 0x000000000a0a7229 */ /* 0x000fe20000000108 */
[----:B------:R-:W2:Y:S03]  /*09f0*/  LDCU.128 UR12, c[0x3][0x10] ;  /* 0x00c00200ff0c77ac */ /* 0x000ea60008000c00 */
[----:B------:R-:W3:Y:S01]  /*0a00*/  I2F.F64.U16 R2, R2 ;  /* 0x0000000200027312 */ /* 0x000ee20000101800 */
[----:B------:R-:W4:Y:S01]  /*0a10*/  LDCU.128 UR16, c[0x3][0x20] ;  /* 0x00c00400ff1077ac */ /* 0x000f220008000c00 */
[----:B------:R-:W2:Y:S06]  /*0a20*/  LDCU.128 UR20, c[0x3][0x30] ;  /* 0x00c00600ff1477ac */ /* 0x000eac0008000c00 */
[----:B------:R-:W2:Y:S01]  /*0a30*/  I2F.F64.U16 R20, R5 ;  /* 0x0000000500147312 */ /* 0x000ea20000101800 */
[----:B0-----:R-:W-:Y:S01]  /*0a40*/  DMUL R16, R6, UR26 ;  /* 0x0000001a06107c28 */ /* 0x001fe20008000000 */
[----:B------:R-:W0:Y:S01]  /*0a50*/  LDCU.64 UR6, c[0x3][0x60] ;  /* 0x00c00c00ff0677ac */ /* 0x000e220008000a00 */
[----:B---3--:R-:W-:-:S06]  /*0a60*/  DMUL R6, R2, UR26 ;  /* 0x0000001a02067c28 */ /* 0x008fcc0008000000 */
[C---:B-1----:R-:W-:Y:S01]  /*0a70*/  DMUL R18, R16.reuse, UR10 ;  /* 0x0000000a10127c28 */ /* 0x042fe20008000000 */
[----:B------:R-:W-:Y:S01]  /*0a80*/  MOV R2, 0x0 ;  /* 0x0000000000027802 */ /* 0x000fe20000000f00 */
[----:B------:R-:W-:Y:S01]  /*0a90*/  IMAD.MOV.U32 R3, RZ, RZ, 0x405d0000 ;  /* 0x405d0000ff037424 */ /* 0x000fe200078e00ff */
[----:B----4-:R-:W-:Y:S02]  /*0aa0*/  DMUL R22, R16, UR16 ;  /* 0x0000001010167c28 */ /* 0x010fe40008000000 */
[----:B--2---:R-:W-:-:S03]  /*0ab0*/  DMUL R20, R20, UR26 ;  /* 0x0000001a14147c28 */ /* 0x004fc60008000000 */
[----:B------:R-:W-:Y:S01]  /*0ac0*/  DFMA R18, R6, UR8, R18 ;  /* 0x0000000806127c2b */ /* 0x000fe20008000012 */
[----:B------:R-:W1:Y:S01]  /*0ad0*/  LDCU.128 UR8, c[0x3][0x50] ;  /* 0x00c00a00ff0877ac */ /* 0x000e620008000c00 */
[----:B------:R-:W-:Y:S02]  /*0ae0*/  DMUL R16, R16, UR22 ;  /* 0x0000001610107c28 */ /* 0x000fe40008000000 */
[----:B------:R-:W-:Y:S02]  /*0af0*/  DFMA R22, R6, UR14, R22 ;  /* 0x0000000e06167c2b */ /* 0x000fe40008000016 */
[----:B------:R-:W-:Y:S02]  /*0b00*/  DFMA R8, R8, R2, -16 ;  /* 0xc03000000808742b */ /* 0x000fe40000000002 */
[----:B------:R-:W-:Y:S02]  /*0b10*/  DFMA R18, R20, UR12, R18 ;  /* 0x0000000c14127c2b */ /* 0x000fe40008000012 */
[----:B------:R-:W-:-:S02]  /*0b20*/  DFMA R16, R6, UR20, R16 ;  /* 0x0000001406107c2b */ /* 0x000fc40008000010 */
[----:B------:R-:W-:-:S06]  /*0b30*/  DFMA R22, R20, UR18, R22 ;  /* 0x0000001214167c2b */ /* 0x000fcc0008000016 */
[----:B------:R-:W-:Y:S02]  /*0b40*/  DFMA R6, R20, UR24, R16 ;  /* 0x0000001814067c2b */ /* 0x000fe40008000010 */
[----:B-1----:R-:W-:Y:S01]  /*0b50*/  DMUL R4, R18, UR8 ;  /* 0x0000000812047c28 */ /* 0x002fe20008000000 */
[----:B------:R-:W-:Y:S01]  /*0b60*/  UMOV UR8, 0x32fcac8e ;  /* 0x32fcac8e00087882 */ /* 0x000fe20000000000 */
[----:B------:R-:W-:Y:S01]  /*0b70*/  UMOV UR9, 0x3f822318 ;  /* 0x3f82231800097882 */ /* 0x000fe20000000000 */
[----:B------:R-:W-:-:S03]  /*0b80*/  DMUL R34, R22, UR10 ;  /* 0x0000000a16227c28 */ /* 0x000fc60008000000 */
[----:B0-----:R-:W-:Y:S02]  /*0b90*/  DMUL R6, R6, UR6 ;  /* 0x0000000606067c28 */ /* 0x001fe40008000000 */
[----:B------:R-:W-:-:S14]  /*0ba0*/  DSETP.GT.AND P0, PT, R4, UR8, PT ;  /* 0x0000000804007e2a */ /* 0x000fdc000bf04000 */
[----:B------:R-:W-:Y:S05]  /*0bb0*/  @!P0 BRA `(.L_x_13) ;  /* 0x0000000000548947 */ /* 0x000fea0003800000 */
[----:B------:R-:W-:Y:S01]  /*0bc0*/  BSSY.RECONVERGENT B1, `(.L_x_14) ;  /* 0x0000005000017945 */ /* 0x000fe20003800200 */
[----:B------:R-:W-:Y:S01]  /*0bd0*/  MOV R18, R4 ;  /* 0x0000000400127202 */ /* 0x000fe20000000f00 */
[----:B------:R-:W-:Y:S01]  /*0be0*/  IMAD.MOV.U32 R3, RZ, RZ, R5 ;  /* 0x000000ffff037224 */ /* 0x000fe200078e0005 */
[----:B------:R-:W-:-:S07]  /*0bf0*/  MOV R0, 0xc10 ;  /* 0x00000c1000007802 */ /* 0x000fce0000000f00 */
[----:B------:R-:W-:Y:S05]  /*0c00*/  CALL.REL.NOINC `($kernel_dist_lab$__internal_accurate_pow) ;  /* 0x0000001c00487944 */ /* 0x000fea0003c00000 */
[----:B------:R-:W-:Y:S05]  /*0c10*/  BSYNC.RECONVERGENT B1 ;  /* 0x0000000000017941 */ /* 0x000fea0003800200 */
.L_x_14:
[----:B------:R-:W-:Y:S01]  /*0c20*/  UMOV UR6, 0x55555555 ;  /* 0x5555555500067882 */ /* 0x000fe20000000000 */
[----:B------:R-:W-:Y:S01]  /*0c30*/  UMOV UR7, 0x3fd55555 ;  /* 0x3fd5555500077882 */ /* 0x000fe20000000000 */
[----:B------:R-:W-:Y:S01]  /*0c40*/  ISETP.GE.AND P1, PT, R5, RZ, PT ;  /* 0x000000ff0500720c */ /* 0x000fe20003f26270 */
[----:B------:R-:W-:-:S03]  /*0c50*/  DADD R16, R4, UR6 ;  /* 0x0000000604107e29 */ /* 0x000fc60008000000 */
[----:B------:R-:W-:Y:S02]  /*0c60*/  FSEL R2, R3, RZ, P1 ;  /* 0x000000ff03027208 */ /* 0x000fe40000800000 */
[----:B------:R-:W-:Y:S01]  /*0c70*/  FSEL R3, R20, -QNAN , P1 ;  /* 0xfff8000014037808 */ /* 0x000fe20000800000 */
[----:B------:R-:W-:-:S04]  /*0c80*/  DSETP.NEU.AND P1, PT, R4, 1, PT ;  /* 0x3ff000000400742a */ /* 0x000fc80003f2d000 */
[----:B------:R-:W-:-:S04]  /*0c90*/  LOP3.LUT R16, R17, 0x7ff00000, RZ, 0xc0, !PT ;  /* 0x7ff0000011107812 */ /* 0x000fc800078ec0ff */
[----:B------:R-:W-:-:S13]  /*0ca0*/  ISETP.NE.AND P0, PT, R16, 0x7ff00000, PT ;  /* 0x7ff000001000780c */ /* 0x000fda0003f05270 */
[----:B------:R-:W-:-:S14]  /*0cb0*/  DSETP.NEU.OR P0, PT, R4, +INF , P0 ;  /* 0x7ff000000400742a */ /* 0x000fdc000070d400 */
[----:B------:R-:W-:Y:S01]  /*0cc0*/  @!P0 IMAD.MOV.U32 R3, RZ, RZ, 0x7ff00000 ;  /* 0x7ff00000ff038424 */ /* 0x000fe200078e00ff */
[----:B------:R-:W-:-:S04]  /*0cd0*/  @!P0 MOV R2, 0x0 ;  /* 0x0000000000028802 */ /* 0x000fc80000000f00 */
[----:B------:R-:W-:Y:S02]  /*0ce0*/  FSEL R4, R2, RZ, P1 ;  /* 0x000000ff02047208 */ /* 0x000fe40000800000 */
[----:B------:R-:W-:Y:S01]  /*0cf0*/  FSEL R5, R3, 1.875, P1 ;  /* 0x3ff0000003057808 */ /* 0x000fe20000800000 */
[----:B------:R-:W-:Y:S06]  /*0d00*/  BRA `(.L_x_15) ;  /* 0x0000000000147947 */ /* 0x000fec0003800000 */
.L_x_13:
[----:B------:R-:W-:Y:S01]  /*0d10*/  MOV R2, 0x611a7b96 ;  /* 0x611a7b9600027802 */ /* 0x000fe20000000f00 */
[----:B------:R-:W-:Y:S01]  /*0d20*/  IMAD.MOV.U32 R3, RZ, RZ, 0x3fc1a7b9 ;  /* 0x3fc1a7b9ff037424 */ /* 0x000fe200078e00ff */
[----:B------:R-:W-:Y:S01]  /*0d30*/  UMOV UR6, 0x53f7ced9 ;  /* 0x53f7ced900067882 */ /* 0x000fe20000000000 */
[----:B------:R-:W-:-:S04]  /*0d40*/  UMOV UR7, 0x401f25e3 ;  /* 0x401f25e300077882 */ /* 0x000fc80000000000 */
[----:B------:R-:W-:-:S11]  /*0d50*/  DFMA R4, R4, UR6, R2 ;  /* 0x0000000604047c2b */ /* 0x000fd60008000002 */
.L_x_15:
[----:B------:R-:W-:Y:S05]  /*0d60*/  BSYNC.RECONVERGENT B0 ;  /* 0x0000000000007941 */ /* 0x000fea0003800200 */
.L_x_12:
        /* <DEDUP_REMOVED lines=11> */
.L_x_18:
[----:B------:R-:W-:Y:S01]  /*0e20*/  UMOV UR6, 0x55555555 ;  /* 0x5555555500067882 */ /* 0x000fe20000000000 */
[----:B------:R-:W-:Y:S01]  /*0e30*/  UMOV UR7, 0x3fd55555 ;  /* 0x3fd5555500077882 */ /* 0x000fe20000000000 */
[C---:B------:R-:W-:Y:S01]  /*0e40*/  DSETP.NEU.AND P0, PT, R34.reuse, +INF , PT ;  /* 0x7ff000002200742a */ /* 0x040fe20003f0d000 */
[----:B------:R-:W-:Y:S01]  /*0e50*/  ISETP.GE.AND P1, PT, R35, RZ, PT ;  /* 0x000000ff2300720c */ /* 0x000fe20003f26270 */
[----:B------:R-:W-:-:S03]  /*0e60*/  DADD R16, R34, UR6 ;  /* 0x0000000622107e29 */ /* 0x000fc60008000000 */
[----:B------:R-:W-:Y:S02]  /*0e70*/  FSEL R2, R3, RZ, P1 ;  /* 0x000000ff03027208 */ /* 0x000fe40000800000 */
[----:B------:R-:W-:Y:S01]  /*0e80*/  FSEL R3, R20, -QNAN , P1 ;  /* 0xfff8000014037808 */ /* 0x000fe20000800000 */
[----:B------:R-:W-:-:S04]  /*0e90*/  DSETP.NEU.AND P1, PT, R34, 1, PT ;  /* 0x3ff000002200742a */ /* 0x000fc80003f2d000 */
[----:B------:R-:W-:-:S04]  /*0ea0*/  LOP3.LUT R16, R17, 0x7ff00000, RZ, 0xc0, !PT ;  /* 0x7ff0000011107812 */ /* 0x000fc800078ec0ff */
[----:B------:R-:W-:-:S13]  /*0eb0*/  ISETP.NE.OR P0, PT, R16, 0x7ff00000, P0 ;  /* 0x7ff000001000780c */ /* 0x000fda0000705670 */
[----:B------:R-:W-:Y:S01]  /*0ec0*/  @!P0 IMAD.MOV.U32 R3, RZ, RZ, 0x7ff00000 ;  /* 0x7ff00000ff038424 */ /* 0x000fe200078e00ff */
[----:B------:R-:W-:-:S04]  /*0ed0*/  @!P0 MOV R2, 0x0 ;  /* 0x0000000000028802 */ /* 0x000fc80000000f00 */
[----:B------:R-:W-:Y:S02]  /*0ee0*/  FSEL R34, R2, RZ, P1 ;  /* 0x000000ff02227208 */ /* 0x000fe40000800000 */
[----:B------:R-:W-:Y:S01]  /*0ef0*/  FSEL R35, R3, 1.875, P1 ;  /* 0x3ff0000003237808 */ /* 0x000fe20000800000 */
[----:B------:R-:W-:Y:S06]  /*0f00*/  BRA `(.L_x_19) ;  /* 0x0000000000147947 */ /* 0x000fec0003800000 */
.L_x_17:
[----:B------:R-:W-:Y:S01]  /*0f10*/  MOV R2, 0x53f7ced9 ;  /* 0x53f7ced900027802 */ /* 0x000fe20000000f00 */
[----:B------:R-:W-:Y:S01]  /*0f20*/  IMAD.MOV.U32 R3, RZ, RZ, 0x401f25e3 ;  /* 0x401f25e3ff037424 */ /* 0x000fe200078e00ff */
[----:B------:R-:W-:Y:S01]  /*0f30*/  UMOV UR6, 0x611a7b96 ;  /* 0x611a7b9600067882 */ /* 0x000fe20000000000 */
[----:B------:R-:W-:-:S04]  /*0f40*/  UMOV UR7, 0x3fc1a7b9 ;  /* 0x3fc1a7b900077882 */ /* 0x000fc80000000000 */
[----:B------:R-:W-:-:S11]  /*0f50*/  DFMA R34, R34, R2, UR6 ;  /* 0x0000000622227e2b */ /* 0x000fd60008000002 */
.L_x_19:
[----:B------:R-:W-:Y:S05]  /*0f60*/  BSYNC.RECONVERGENT B0 ;  /* 0x0000000000007941 */ /* 0x000fea0003800200 */
.L_x_16:
        /* <DEDUP_REMOVED lines=11> */
.L_x_22:
        /* <DEDUP_REMOVED lines=15> */
.L_x_21:
[----:B------:R-:W-:Y:S01]  /*1110*/  MOV R2, 0x611a7b96 ;  /* 0x611a7b9600027802 */ /* 0x000fe20000000f00 */
[----:B------:R-:W-:Y:S01]  /*1120*/  IMAD.MOV.U32 R3, RZ, RZ, 0x3fc1a7b9 ;  /* 0x3fc1a7b9ff037424 */ /* 0x000fe200078e00ff */
[----:B------:R-:W-:Y:S01]  /*1130*/  UMOV UR6, 0x53f7ced9 ;  /* 0x53f7ced900067882 */ /* 0x000fe20000000000 */
[----:B------:R-:W-:-:S04]  /*1140*/  UMOV UR7, 0x401f25e3 ;  /* 0x401f25e300077882 */ /* 0x000fc80000000000 */
[----:B------:R-:W-:-:S11]  /*1150*/  DFMA R6, R6, UR6, R2 ;  /* 0x0000000606067c2b */ /* 0x000fd60008000002 */
.L_x_23:
[----:B------:R-:W-:Y:S05]  /*1160*/  BSYNC.RECONVERGENT B0 ;  /* 0x0000000000007941 */ /* 0x000fea0003800200 */
.L_x_20:
[----:B------:R-:W-:Y:S01]  /*1170*/  MOV R2, 0x0 ;  /* 0x0000000000027802 */ /* 0x000fe20000000f00 */
[----:B------:R-:W-:Y:S01]  /*1180*/  IMAD.MOV.U32 R3, RZ, RZ, 0x405d0000 ;  /* 0x405d0000ff037424 */ /* 0x000fe200078e00ff */
[C---:B------:R-:W-:Y:S01]  /*1190*/  DADD R4, -R34.reuse, R4 ;  /* 0x0000000022047229 */ /* 0x040fe20000000104 */
[----:B------:R-:W-:Y:S04]  /*11a0*/  BSSY.RECONVERGENT B0, `(.L_x_24) ;  /* 0x0000051000007945 */ /* 0x000fe80003800200 */
[----:B------:R-:W-:Y:S02]  /*11b0*/  DFMA R2, R34, R2, -16 ;  /* 0xc03000002202742b */ /* 0x000fe40000000002 */
[----:B------:R-:W-:Y:S02]  /*11c0*/  DADD R34, -R6, R34 ;  /* 0x0000000006227229 */ /* 0x000fe40000000122 */
[----:B------:R-:W-:-:S04]  /*11d0*/  DMUL R6, R4, 500 ;  /* 0x407f400004067828 */ /* 0x000fc80000000000 */
[----:B------:R-:W-:Y:S02]  /*11e0*/  DADD R8, R8, -R2 ;  /* 0x0000000008087229 */ /* 0x000fe40000000802 */
[----:B------:R-:W-:Y:S02]  /*11f0*/  DMUL R4, R34, 200 ;  /* 0x4069000022047828 */ /* 0x000fe40000000000 */
[----:B------:R-:W-:Y:S02]  /*1200*/  DFMA R12, R12, 500, -R6 ;  /* 0x407f40000c0c782b */ /* 0x000fe40000000806 */
[----:B------:R-:W0:Y:S04]  /*1210*/  F2F.F32.F64 R0, R8 ;  /* 0x0000000800007310 */ /* 0x000e280000301000 */
[----:B------:R-:W-:Y:S01]  /*1220*/  DFMA R10, R10, 200, -R4 ;  /* 0x406900000a0a782b */ /* 0x000fe20000000804 */
[----:B------:R-:W-:-:S03]  /*1230*/  MOV R4, 0x3f800000 ;  /* 0x3f80000000047802 */ /* 0x000fc60000000f00 */
[----:B------:R-:W1:Y:S01]  /*1240*/  F2F.F32.F64 R2, R12 ;  /* 0x0000000c00027310 */ /* 0x000e620000301000 */
[----:B0-----:R-:W-:-:S07]  /*1250*/  FSETP.NEU.AND P0, PT, R0, 1, PT ;  /* 0x3f8000000000780b */ /* 0x001fce0003f0d000 */
[----:B------:R-:W0:Y:S01]  /*1260*/  F2F.F32.F64 R3, R10 ;  /* 0x0000000a00037310 */ /* 0x000e220000301000 */
[----:B-1----:R-:W-:Y:S02]  /*1270*/  FSETP.NEU.AND P2, PT, R2, 1, PT ;  /* 0x3f8000000200780b */ /* 0x002fe40003f4d000 */
[----:B0-----:R-:W-:-:S03]  /*1280*/  FSETP.NEU.AND P1, PT, R3, 1, PT ;  /* 0x3f8000000300780b */ /* 0x001fc60003f2d000 */
[----:B------:R-:W-:Y:S10]  /*1290*/  @!P0 BRA `(.L_x_25) ;  /* 0x0000000400048947 */ /* 0x000ff40003800000 */
[----:B------:R-:W-:-:S13]  /*12a0*/  FSETP.NAN.AND P0, PT, |R0|, |R0|, PT ;  /* 0x400000000000720b */ /* 0x000fda0003f08200 */
[----:B------:R-:W-:Y:S01]  /*12b0*/  @P0 FADD R4, R0, 2 ;  /* 0x4000000000040421 */ /* 0x000fe20000000000 */
[----:B------:R-:W-:Y:S06]  /*12c0*/  @P0 BRA `(.L_x_25) ;  /* 0x0000000000f80947 */ /* 0x000fec0003800000 */
[C---:B------:R-:W-:Y:S01]  /*12d0*/  FMUL R5, |R0|.reuse, 16777216 ;  /* 0x4b80000000057820 */ /* 0x040fe20000400200 */
[----:B------:R-:W-:Y:S01]  /*12e0*/  FSETP.GEU.AND P0, PT, |R0|, 1.175494350822287508e-38, PT ;  /* 0x008000000000780b */ /* 0x000fe20003f0e200 */
[----:B------:R-:W-:-:S03]  /*12f0*/  IMAD.MOV.U32 R10, RZ, RZ, 0x3a2c32e4 ;  /* 0x3a2c32e4ff0a7424 */ /* 0x000fc600078e00ff */
[----:B------:R-:W-:-:S05]  /*1300*/  FSEL R5, R5, |R0|, !P0 ;  /* 0x4000000005057208 */ /* 0x000fca0004000000 */
[----:B------:R-:W-:-:S05]  /*1310*/  VIADD R4, R5, 0xc0cafb0d ;  /* 0xc0cafb0d05047836 */ /* 0x000fca0000000000 */
[----:B------:R-:W-:-:S04]  /*1320*/  LOP3.LUT R4, R4, 0xff800000, RZ, 0xc0, !PT ;  /* 0xff80000004047812 */ /* 0x000fc800078ec0ff */
[-C--:B------:R-:W-:Y:S02]  /*1330*/  IADD3 R5, PT, PT, R5, -R4.reuse, RZ ;  /* 0x8000000405057210 */ /* 0x080fe40007ffe0ff */
[----:B------:R-:W-:-:S03]  /*1340*/  I2FP.F32.S32 R4, R4 ;  /* 0x0000000400047245 */ /* 0x000fc60000201400 */
[C---:B------:R-:W-:Y:S01]  /*1350*/  FADD R7, R5.reuse, 1 ;  /* 0x3f80000005077421 */ /* 0x040fe20000000000 */
[----:B------:R-:W-:Y:S01]  /*1360*/  FADD R6, R5, -1 ;  /* 0xbf80000005067421 */ /* 0x000fe20000000000 */
[----:B------:R-:W-:Y:S02]  /*1370*/  FSEL R5, RZ, -24, P0 ;  /* 0xc1c00000ff057808 */ /* 0x000fe40000000000 */
[----:B------:R-:W-:Y:S01]  /*1380*/  FSETP.NEU.AND P0, PT, |R0|, +INF , PT ;  /* 0x7f8000000000780b */ /* 0x000fe20003f0d200 */
[----:B------:R-:W-:Y:S01]  /*1390*/  FADD R8, R6, R6 ;  /* 0x0000000606087221 */ /* 0x000fe20000000000 */
[----:B------:R-:W0:Y:S01]  /*13a0*/  MUFU.RCP R7, R7 ;  /* 0x0000000700077308 */ /* 0x000e220000001000 */
[----:B------:R-:W-:Y:S01]  /*13b0*/  FFMA R4, R4, 1.1920928955078125e-07, R5 ;  /* 0x3400000004047823 */ /* 0x000fe20000000005 */
[----:B------:R-:W-:-:S13]  /*13c0*/  FSETP.NEU.AND P0, PT, R0, RZ, P0 ;  /* 0x000000ff0000720b */ /* 0x000fda000070d000 */
[----:B------:R-:W-:Y:S01]  /*13d0*/  @!P0 FADD R0, R0, R0 ;  /* 0x0000000000008221 */ /* 0x000fe20000000000 */
[----:B0-----:R-:W-:-:S04]  /*13e0*/  FMUL R9, R7, R8 ;  /* 0x0000000807097220 */ /* 0x001fc80000400000 */
[----:B------:R-:W-:Y:S01]  /*13f0*/  FADD R8, R6, -R9 ;  /* 0x8000000906087221 */ /* 0x000fe20000000000 */
[CC--:B------:R-:W-:Y:S01]  /*1400*/  FMUL R5, R9.reuse, R9.reuse ;  /* 0x0000000909057220 */ /* 0x0c0fe20000400000 */
[----:B------:R-:W-:Y:S02]  /*1410*/  FFMA R13, R9, 1.4426950216293334961, R4 ;  /* 0x3fb8aa3b090d7823 */ /* 0x000fe40000000004 */
[----:B------:R-:W-:Y:S01]  /*1420*/  FADD R11, R8, R8 ;  /* 0x00000008080b7221 */ /* 0x000fe20000000000 */
[C---:B------:R-:W-:Y:S01]  /*1430*/  FFMA R8, R5.reuse, R10, 0.0032181653659790754318 ;  /* 0x3b52e7db05087423 */ /* 0x040fe2000000000a */
[----:B------:R-:W-:Y:S02]  /*1440*/  FADD R4, R4, -R13 ;  /* 0x8000000d04047221 */ /* 0x000fe40000000000 */
[----:B------:R-:W-:Y:S01]  /*1450*/  FFMA R6, R6, -R9, R11 ;  /* 0x8000000906067223 */ /* 0x000fe2000000000b */
[----:B------:R-:W-:Y:S01]  /*1460*/  FFMA R8, R5, R8, 0.018033718690276145935 ;  /* 0x3c93bb7305087423 */ /* 0x000fe20000000008 */
[----:B------:R-:W-:-:S02]  /*1470*/  FFMA R11, R9, 1.4426950216293334961, R4 ;  /* 0x3fb8aa3b090b7823 */ /* 0x000fc40000000004 */
[----:B------:R-:W-:Y:S01]  /*1480*/  FMUL R6, R7, R6 ;  /* 0x0000000607067220 */ /* 0x000fe20000400000 */
[----:B------:R-:W-:-:S03]  /*1490*/  FFMA R8, R5, R8, 0.12022458761930465698 ;  /* 0x3df6384f05087423 */ /* 0x000fc60000000008 */
[----:B------:R-:W-:Y:S01]  /*14a0*/  FFMA R4, R6, 1.4426950216293334961, R11 ;  /* 0x3fb8aa3b06047823 */ /* 0x000fe2000000000b */
[----:B------:R-:W-:-:S03]  /*14b0*/  FMUL R8, R5, R8 ;  /* 0x0000000805087220 */ /* 0x000fc60000400000 */
[----:B------:R-:W-:Y:S01]  /*14c0*/  FFMA R7, R9, 1.9251366722983220825e-08, R4 ;  /* 0x32a55e3409077823 */ /* 0x000fe20000000004 */
[----:B------:R-:W-:-:S04]  /*14d0*/  FMUL R5, R8, 3 ;  /* 0x4040000008057820 */ /* 0x000fc80000400000 */
[----:B------:R-:W-:Y:S01]  /*14e0*/  FFMA R5, R6, R5, R7 ;  /* 0x0000000506057223 */ /* 0x000fe20000000007 */
[----:B------:R-:W-:-:S03]  /*14f0*/  HFMA2 R7, -RZ, RZ, 0.64013671875, -15.109375 ;  /* 0x391fcb8eff077431 */ /* 0x000fc600000001ff */
[----:B------:R-:W-:-:S04]  /*1500*/  FFMA R8, R9, R8, R5 ;  /* 0x0000000809087223 */ /* 0x000fc80000000005 */
[----:B------:R-:W-:-:S04]  /*1510*/  FADD R4, R13, R8 ;  /* 0x000000080d047221 */ /* 0x000fc80000000000 */
[----:B------:R-:W-:Y:S01]  /*1520*/  FMUL R5, R4, 2 ;  /* 0x4000000004057820 */ /* 0x000fe20000400000 */
[----:B------:R-:W-:-:S03]  /*1530*/  FADD R13, -R13, R4 ;  /* 0x000000040d0d7221 */ /* 0x000fc60000000100 */
[----:B------:R-:W0:Y:S01]  /*1540*/  FRND R6, R5 ;  /* 0x0000000500067307 */ /* 0x000e220000201000 */
[----:B------:R-:W-:Y:S01]  /*1550*/  FADD R13, R8, -R13 ;  /* 0x8000000d080d7221 */ /* 0x000fe20000000000 */
[----:B------:R-:W-:Y:S01]  /*1560*/  FFMA R4, R4, 2, -R5 ;  /* 0x4000000004047823 */ /* 0x000fe20000000805 */
[----:B------:R-:W-:-:S03]  /*1570*/  FSETP.GT.AND P4, PT, |R5|, 152, PT ;  /* 0x431800000500780b */ /* 0x000fc60003f84200 */
[----:B------:R-:W-:Y:S01]  /*1580*/  FFMA R13, R13, 2, R4 ;  /* 0x400000000d0d7823 */ /* 0x000fe20000000004 */
[----:B0-----:R-:W-:Y:S01]  /*1590*/  FADD R4, R5, -R6 ;  /* 0x8000000605047221 */ /* 0x001fe20000000000 */
[----:B------:R-:W-:-:S03]  /*15a0*/  FSETP.GT.AND P3, PT, R6, RZ, PT ;  /* 0x000000ff0600720b */ /* 0x000fc60003f64000 */
[----:B------:R-:W-:Y:S01]  /*15b0*/  FADD R4, R4, R13 ;  /* 0x0000000d04047221 */ /* 0x000fe20000000000 */
[----:B------:R-:W-:Y:S02]  /*15c0*/  SEL R6, RZ, 0x83000000, P3 ;  /* 0x83000000ff067807 */ /* 0x000fe40001800000 */
[----:B------:R-:W-:Y:S01]  /*15d0*/  FSETP.GEU.AND P3, PT, R5, RZ, PT ;  /* 0x000000ff0500720b */ /* 0x000fe20003f6e000 */
[----:B------:R-:W-:Y:S02]  /*15e0*/  FFMA R7, R4, R7, 0.0013391353422775864601 ;  /* 0x3aaf85ed04077423 */ /* 0x000fe40000000007 */
[----:B------:R-:W-:Y:S02]  /*15f0*/  VIADD R8, R6, 0x7f000000 ;  /* 0x7f00000006087836 */ /* 0x000fe40000000000 */
[C---:B------:R-:W-:Y:S02]  /*1600*/  FFMA R9, R4.reuse, R7, 0.0096188392490148544312 ;  /* 0x3c1d985604097423 */ /* 0x040fe40000000007 */
[----:B------:R-:W0:Y:S02]  /*1610*/  F2I.NTZ R7, R5 ;  /* 0x0000000500077305 */ /* 0x000e240000203100 */
[----:B------:R-:W-:-:S04]  /*1620*/  FFMA R9, R4, R9, 0.055503588169813156128 ;  /* 0x3d6357bb04097423 */ /* 0x000fc80000000009 */
[----:B------:R-:W-:-:S04]  /*1630*/  FFMA R9, R4, R9, 0.24022644758224487305 ;  /* 0x3e75fdec04097423 */ /* 0x000fc80000000009 */
[----:B------:R-:W-:-:S04]  /*1640*/  FFMA R9, R4, R9, 0.69314718246459960938 ;  /* 0x3f31721804097423 */ /* 0x000fc80000000009 */
[----:B------:R-:W-:Y:S01]  /*1650*/  FFMA R9, R4, R9, 1 ;  /* 0x3f80000004097423 */ /* 0x000fe20000000009 */
[----:B0-----:R-:W-:Y:S02]  /*1660*/  LEA R7, R7, -R6, 0x17 ;  /* 0x8000000607077211 */ /* 0x001fe400078eb8ff */
[----:B------:R-:W-:Y:S01]  /*1670*/  FSEL R4, RZ, +INF , !P3 ;  /* 0x7f800000ff047808 */ /* 0x000fe20005800000 */
[----:B------:R-:W-:-:S04]  /*1680*/  FMUL R8, R8, R9 ;  /* 0x0000000908087220 */ /* 0x000fc80000400000 */
[----:B------:R-:W-:Y:S01]  /*1690*/  @!P4 FMUL R4, R7, R8 ;  /* 0x000000080704c220 */ /* 0x000fe20000400000 */
[----:B------:R-:W-:-:S07]  /*16a0*/  @!P0 LOP3.LUT R4, R0, 0x7fffffff, RZ, 0xc0, !PT ;  /* 0x7fffffff00048812 */ /* 0x000fce00078ec0ff */
.L_x_25:
[----:B------:R-:W-:Y:S05]  /*16b0*/  BSYNC.RECONVERGENT B0 ;  /* 0x0000000000007941 */ /* 0x000fea0003800200 */
.L_x_24:
[----:B------:R-:W-:Y:S01]  /*16c0*/  BSSY.RECONVERGENT B0, `(.L_x_26) ;  /* 0x0000044000007945 */ /* 0x000fe20003800200 */
[----:B------:R-:W-:-:S03]  /*16d0*/  IMAD.MOV.U32 R5, RZ, RZ, 0x3f800000 ;  /* 0x3f800000ff057424 */ /* 0x000fc600078e00ff */
[----:B------:R-:W-:Y:S05]  /*16e0*/  @!P2 BRA `(.L_x_27) ;  /* 0x000000040004a947 */ /* 0x000fea0003800000 */
[----:B------:R-:W-:-:S13]  /*16f0*/  FSETP.NAN.AND P0, PT, |R2|, |R2|, PT ;  /* 0x400000020200720b */ /* 0x000fda0003f08200 */
[----:B------:R-:W-:Y:S01]  /*1700*/  @P0 FADD R5, R2, 2 ;  /* 0x4000000002050421 */ /* 0x000fe20000000000 */
[----:B------:R-:W-:Y:S06]  /*1710*/  @P0 BRA `(.L_x_27) ;  /* 0x0000000000f80947 */ /* 0x000fec0003800000 */
[C---:B------:R-:W-:Y:S01]  /*1720*/  FMUL R5, |R2|.reuse, 16777216 ;  /* 0x4b80000002057820 */ /* 0x040fe20000400200 */
[----:B------:R-:W-:Y:S02]  /*1730*/  FSETP.GEU.AND P0, PT, |R2|, 1.175494350822287508e-38, PT ;  /* 0x008000000200780b */ /* 0x000fe40003f0e200 */
[----:B------:R-:W-:Y:S02]  /*1740*/  MOV R10, 0x3a2c32e4 ;  /* 0x3a2c32e4000a7802 */ /* 0x000fe40000000f00 */
[----:B------:R-:W-:-:S04]  /*1750*/  FSEL R5, R5, |R2|, !P0 ;  /* 0x4000000205057208 */ /* 0x000fc80004000000 */
[----:B------:R-:W-:-:S04]  /*1760*/  IADD3 R0, PT, PT, R5, -0x3f3504f3, RZ ;  /* 0xc0cafb0d05007810 */ /* 0x000fc80007ffe0ff */
[----:B------:R-:W-:-:S05]  /*1770*/  LOP3.LUT R0, R0, 0xff800000, RZ, 0xc0, !PT ;  /* 0xff80000000007812 */ /* 0x000fca00078ec0ff */
[----:B------:R-:W-:Y:S01]  /*1780*/  IMAD.IADD R5, R5, 0x1, -R0 ;  /* 0x0000000105057824 */ /* 0x000fe200078e0a00 */
        /* <DEDUP_REMOVED lines=27> */
[----:B------:R-:W-:-:S03]  /*1940*/  IMAD.MOV.U32 R7, RZ, RZ, 0x391fcb8e ;  /* 0x391fcb8eff077424 */ /* 0x000fc600078e00ff */
        /* <DEDUP_REMOVED lines=14> */
[----:B------:R-:W-:Y:S01]  /*1a30*/  FFMA R7, R0, R7, 0.0013391353422775864601 ;  /* 0x3aaf85ed00077423 */ /* 0x000fe20000000007 */
[----:B------:R-:W-:-:S03]  /*1a40*/  IADD3 R8, PT, PT, R6, 0x7f000000, RZ ;  /* 0x7f00000006087810 */ /* 0x000fc60007ffe0ff */
[C---:B------:R-:W-:Y:S02]  /*1a50*/  FFMA R9, R0.reuse, R7, 0.0096188392490148544312 ;  /* 0x3c1d985600097423 */ /* 0x040fe40000000007 */
[----:B------:R0:W1:Y:S02]  /*1a60*/  F2I.NTZ R7, R5 ;  /* 0x0000000500077305 */ /* 0x0000640000203100 */
[----:B------:R-:W-:-:S04]  /*1a70*/  FFMA R9, R0, R9, 0.055503588169813156128 ;  /* 0x3d6357bb00097423 */ /* 0x000fc80000000009 */
[----:B------:R-:W-:Y:S01]  /*1a80*/  FFMA R9, R0, R9, 0.24022644758224487305 ;  /* 0x3e75fdec00097423 */ /* 0x000fe20000000009 */
[----:B0-----:R-:W-:-:S03]  /*1a90*/  FSEL R5, RZ, +INF , !P2 ;  /* 0x7f800000ff057808 */ /* 0x001fc60005000000 */
[----:B------:R-:W-:-:S04]  /*1aa0*/  FFMA R9, R0, R9, 0.69314718246459960938 ;  /* 0x3f31721800097423 */ /* 0x000fc80000000009 */
[----:B------:R-:W-:Y:S01]  /*1ab0*/  FFMA R9, R0, R9, 1 ;  /* 0x3f80000000097423 */ /* 0x000fe20000000009 */
[----:B-1----:R-:W-:-:S03]  /*1ac0*/  IMAD R7, R7, 0x800000, -R6 ;  /* 0x0080000007077824 */ /* 0x002fc600078e0a06 */
[----:B------:R-:W-:-:S04]  /*1ad0*/  FMUL R8, R8, R9 ;  /* 0x0000000908087220 */ /* 0x000fc80000400000 */
[----:B------:R-:W-:Y:S01]  /*1ae0*/  @!P3 FMUL R5, R7, R8 ;  /* 0x000000080705b220 */ /* 0x000fe20000400000 */
[----:B------:R-:W-:-:S07]  /*1af0*/  @!P0 LOP3.LUT R5, R2, 0x7fffffff, RZ, 0xc0, !PT ;  /* 0x7fffffff02058812 */ /* 0x000fce00078ec0ff */
.L_x_27:
[----:B------:R-:W-:Y:S05]  /*1b00*/  BSYNC.RECONVERGENT B0 ;  /* 0x0000000000007941 */ /* 0x000fea0003800200 */
.L_x_26:
[----:B------:R-:W-:Y:S01]  /*1b10*/  FADD R4, R5, R4 ;  /* 0x0000000405047221 */ /* 0x000fe20000000000 */
[----:B------:R-:W-:Y:S01]  /*1b20*/  BSSY.RECONVERGENT B0, `(.L_x_28) ;  /* 0x0000044000007945 */ /* 0x000fe20003800200 */
[----:B------:R-:W-:-:S03]  /*1b30*/  HFMA2 R5, -RZ, RZ, 1.875, 0 ;  /* 0x3f800000ff057431 */ /* 0x000fc600000001ff */
[----:B------:R-:W-:Y:S05]  /*1b40*/  @!P1 BRA `(.L_x_29) ;  /* 0x0000000400049947 */ /* 0x000fea0003800000 */
        /* <DEDUP_REMOVED lines=36> */
[----:B------:R-:W-:-:S04]  /*1d90*/  FFMA R9, R9, R0, R2 ;  /* 0x0000000009097223 */ /* 0x000fc80000000002 */
[----:B------:R-:W-:Y:S01]  /*1da0*/  FFMA R8, R7, R8, R9 ;  /* 0x0000000807087223 */ /* 0x000fe20000000009 */
[----:B------:R-:W-:-:S03]  /*1db0*/  MOV R7, 0x391fcb8e ;  /* 0x391fcb8e00077802 */ /* 0x000fc60000000f00 */
        /* <DEDUP_REMOVED lines=16> */
[----:B------:R0:W1:Y:S02]  /*1ec0*/  F2I.NTZ R7, R5 ;  /* 0x0000000500077305 */ /* 0x0000640000203100 */
[----:B------:R-:W-:-:S04]  /*1ed0*/  FFMA R9, R0, R9, 0.055503588169813156128 ;  /* 0x3d6357bb00097423 */ /* 0x000fc80000000009 */
[----:B------:R-:W-:Y:S01]  /*1ee0*/  FFMA R9, R0, R9, 0.24022644758224487305 ;  /* 0x3e75fdec00097423 */ /* 0x000fe20000000009 */
[----:B0-----:R-:W-:-:S03]  /*1ef0*/  FSEL R5, RZ, +INF , !P1 ;  /* 0x7f800000ff057808 */ /* 0x001fc60004800000 */
[----:B------:R-:W-:-:S04]  /*1f00*/  FFMA R9, R0, R9, 0.69314718246459960938 ;  /* 0x3f31721800097423 */ /* 0x000fc80000000009 */
[----:B------:R-:W-:Y:S01]  /*1f10*/  FFMA R9, R0, R9, 1 ;  /* 0x3f80000000097423 */ /* 0x000fe20000000009 */
[----:B-1----:R-:W-:-:S03]  /*1f20*/  LEA R7, R7, -R2, 0x17 ;  /* 0x8000000207077211 */ /* 0x002fc600078eb8ff */
[----:B------:R-:W-:-:S04]  /*1f30*/  FMUL R6, R6, R9 ;  /* 0x0000000906067220 */ /* 0x000fc80000400000 */
[----:B------:R-:W-:Y:S01]  /*1f40*/  @!P2 FMUL R5, R7, R6 ;  /* 0x000000060705a220 */ /* 0x000fe20000400000 */
[----:B------:R-:W-:-:S07]  /*1f50*/  @!P0 LOP3.LUT R5, R3, 0x7fffffff, RZ, 0xc0, !PT ;  /* 0x7fffffff03058812 */ /* 0x000fce00078ec0ff */
.L_x_29:
[----:B------:R-:W-:Y:S05]  /*1f60*/  BSYNC.RECONVERGENT B0 ;  /* 0x0000000000007941 */ /* 0x000fea0003800200 */
.L_x_28:
[----:B------:R-:W-:Y:S01]  /*1f70*/  FADD R5, R4, R5 ;  /* 0x0000000504057221 */ /* 0x000fe20000000000 */
[----:B------:R-:W-:Y:S03]  /*1f80*/  BSSY.RECONVERGENT B0, `(.L_x_30) ;  /* 0x000000c000007945 */ /* 0x000fe60003800200 */
[----:B------:R-:W-:Y:S01]  /*1f90*/  VIADD R0, R5, 0xf3000000 ;  /* 0xf300000005007836 */ /* 0x000fe20000000000 */
[----:B------:R0:W1:Y:S04]  /*1fa0*/  MUFU.RSQ R2, R5 ;  /* 0x0000000500027308 */ /* 0x0000680000001400 */
[----:B------:R-:W-:-:S13]  /*1fb0*/  ISETP.GT.U32.AND P0, PT, R0, 0x727fffff, PT ;  /* 0x727fffff0000780c */ /* 0x000fda0003f04070 */
[----:B01----:R-:W-:Y:S05]  /*1fc0*/  @!P0 BRA `(.L_x_31) ;  /* 0x00000000000c8947 */ /* 0x003fea0003800000 */
[----:B------:R-:W-:-:S07]  /*1fd0*/  MOV R7, 0x1ff0 ;  /* 0x00001ff000077802 */ /* 0x000fce0000000f00 */
[----:B------:R-:W-:Y:S05]  /*1fe0*/  CALL.REL.NOINC `($__internal_1_$__cuda_sm20_sqrt_rn_f32_slowpath) ;  /* 0x0000000400f07944 */ /* 0x000fea0003c00000 */
[----:B------:R-:W-:Y:S05]  /*1ff0*/  BRA `(.L_x_32) ;  /* 0x0000000000107947 */ /* 0x000fea0003800000 */
.L_x_31:
[----:B------:R-:W-:Y:S01]  /*2000*/  FMUL.FTZ R0, R5, R2 ;  /* 0x0000000205007220 */ /* 0x000fe20000410000 */
[----:B------:R-:W-:-:S03]  /*2010*/  FMUL.FTZ R2, R2, 0.5 ;  /* 0x3f00000002027820 */ /* 0x000fc60000410000 */
[----:B------:R-:W-:-:S04]  /*2020*/  FFMA R3, -R0, R0, R5 ;  /* 0x0000000000037223 */ /* 0x000fc80000000105 */
[----:B------:R-:W-:-:S07]  /*2030*/  FFMA R0, R3, R2, R0 ;  /* 0x0000000203007223 */ /* 0x000fce0000000000 */
.L_x_32:
[----:B------:R-:W-:Y:S05]  /*2040*/  BSYNC.RECONVERGENT B0 ;  /* 0x0000000000007941 */ /* 0x000fea0003800200 */
.L_x_30:
[----:B------:R-:W0:Y:S01]  /*2050*/  MUFU.RCP64H R5, 100 ;  /* 0x4059000000057908 */ /* 0x000e220000001800 */
[----:B------:R-:W-:Y:S02]  /*2060*/  HFMA2 R8, -RZ, RZ, 0, 0 ;  /* 0x00000000ff087431 */ /* 0x000fe400000001ff */
[----:B------:R-:W-:Y:S01]  /*2070*/  IMAD.MOV.U32 R9, RZ, RZ, 0x40590000 ;  /* 0x40590000ff097424 */ /* 0x000fe200078e00ff */
[----:B------:R-:W-:Y:S01]  /*2080*/  MOV R4, 0x1 ;  /* 0x0000000100047802 */ /* 0x000fe20000000f00 */
[----:B------:R-:W-:Y:S05]  /*2090*/  BSSY.RECONVERGENT B0, `(.L_x_33) ;  /* 0x0000013000007945 */ /* 0x000fea0003800200 */
[----:B0-----:R-:W-:-:S08]  /*20a0*/  DFMA R2, R4, -R8, 1 ;  /* 0x3ff000000402742b */ /* 0x001fd00000000808 */
[----:B------:R-:W-:Y:S02]  /*20b0*/  DFMA R6, R2, R2, R2 ;  /* 0x000000020206722b */ /* 0x000fe40000000002 */
[----:B------:R-:W0:Y:S06]  /*20c0*/  F2F.F64.F32 R2, R0 ;  /* 0x0000000000027310 */ /* 0x000e2c0000201800 */
[----:B------:R-:W-:-:S08]  /*20d0*/  DFMA R6, R4, R6, R4 ;  /* 0x000000060406722b */ /* 0x000fd00000000004 */
[----:B------:R-:W-:Y:S02]  /*20e0*/  DFMA R4, R6, -R8, 1 ;  /* 0x3ff000000604742b */ /* 0x000fe40000000808 */
[----:B0-----:R-:W-:-:S06]  /*20f0*/  DMUL R10, R2, 255 ;  /* 0x406fe000020a7828 */ /* 0x001fcc0000000000 */
[----:B------:R-:W-:-:S04]  /*2100*/  DFMA R4, R6, R4, R6 ;  /* 0x000000040604722b */ /* 0x000fc80000000006 */
[----:B------:R-:W-:-:S04]  /*2110*/  FSETP.GEU.AND P1, PT, |R11|, 6.5827683646048100446e-37, PT ;  /* 0x036000000b00780b */ /* 0x000fc80003f2e200 */
[----:B------:R-:W-:-:S08]  /*2120*/  DMUL R2, R10, R4 ;  /* 0x000000040a027228 */ /* 0x000fd00000000000 */
[----:B------:R-:W-:-:S08]  /*2130*/  DFMA R6, R2, -100, R10 ;  /* 0xc05900000206782b */ /* 0x000fd0000000000a */
[----:B------:R-:W-:-:S10]  /*2140*/  DFMA R2, R4, R6, R2 ;  /* 0x000000060402722b */ /* 0x000fd40000000002 */
[----:B------:R-:W-:-:S05]  /*2150*/  FFMA R4, RZ, 3.390625, R3 ;  /* 0x40590000ff047823 */ /* 0x000fca0000000003 */
[----:B------:R-:W-:-:S13]  /*2160*/  FSETP.GT.AND P0, PT, |R4|, 1.469367938527859385e-39, PT ;  /* 0x001000000400780b */ /* 0x000fda0003f04200 */
[----:B------:R-:W-:Y:S05]  /*2170*/  @P0 BRA P1, `(.L_x_34) ;  /* 0x0000000000100947 */ /* 0x000fea0000800000 */
[----:B------:R-:W-:-:S07]  /*2180*/  MOV R0, 0x21a0 ;  /* 0x000021a000007802 */ /* 0x000fce0000000f00 */
[----:B------:R-:W-:Y:S05]  /*2190*/  CALL.REL.NOINC `($__internal_0_$__cuda_sm20_div_rn_f64_full) ;  /* 0x0000000000407944 */ /* 0x000fea0003c00000 */
[----:B------:R-:W-:Y:S01]  /*21a0*/  IMAD.MOV.U32 R2, RZ, RZ, R10 ;  /* 0x000000ffff027224 */ /* 0x000fe200078e000a */
[----:B------:R-:W-:-:S07]  /*21b0*/  MOV R3, R11 ;  /* 0x0000000b00037202 */ /* 0x000fce0000000f00 */
.L_x_34:
[----:B------:R-:W-:Y:S05]  /*21c0*/  BSYNC.RECONVERGENT B0 ;  /* 0x0000000000007941 */ /* 0x000fea0003800200 */
.L_x_33:
[----:B------:R-:W-:Y:S01]  /*21d0*/  DSETP.GT.AND P0, PT, R2, 255, PT ;  /* 0x406fe0000200742a */ /* 0x000fe20003f04000 */
[----:B------:R-:W-:Y:S01]  /*21e0*/  BSSY.RECONVERGENT B0, `(.L_x_35) ;  /* 0x0000007000007945 */ /* 0x000fe20003800200 */
[----:B------:R-:W-:-:S12]  /*21f0*/  IMAD.MOV.U32 R7, RZ, RZ, 0xff ;  /* 0x000000ffff077424 */ /* 0x000fd800078e00ff */
[----:B------:R-:W-:Y:S05]  /*2200*/  @P0 BRA `(.L_x_36) ;  /* 0x0000000000100947 */ /* 0x000fea0003800000 */
[----:B------:R-:W-:Y:S01]  /*2210*/  DSETP.GEU.AND P0, PT, R2, RZ, PT ;  /* 0x000000ff0200722a */ /* 0x000fe20003f0e000 */
[----:B------:R-:W-:-:S13]  /*2220*/  PRMT R7, RZ, 0x7610, R7 ;  /* 0x00007610ff077816 */ /* 0x000fda0000000007 */
[----:B------:R-:W0:Y:S02]  /*2230*/  @P0 F2I.U32.F64.TRUNC R2, R2 ;  /* 0x0000000200020311 */ /* 0x000e24000030d000 */
[----:B0-----:R-:W-:-:S07]  /*2240*/  @P0 PRMT R7, R2, 0x7610, R7 ;  /* 0x0000761002070816 */ /* 0x001fce0000000007 */
.L_x_36:
[----:B------:R-:W-:Y:S05]  /*2250*/  BSYNC.RECONVERGENT B0 ;  /* 0x0000000000007941 */ /* 0x000fea0003800200 */
.L_x_35:
[----:B------:R-:W-:Y:S04]  /*2260*/  STG.E.U8 desc[UR4][R14.64], R7 ;  /* 0x000000070e007986 */ /* 0x000fe8000c101104 */
[----:B------:R-:W-:Y:S04]  /*2270*/  STG.E.U8 desc[UR4][R14.64+0x1], R7 ;  /* 0x000001070e007986 */ /* 0x000fe8000c101104 */
[----:B------:R-:W-:Y:S01]  /*2280*/  STG.E.U8 desc[UR4][R14.64+0x2], R7 ;  /* 0x000002070e007986 */ /* 0x000fe2000c101104 */
[----:B------:R-:W-:Y:S05]  /*2290*/  EXIT ;  /* 0x000000000000794d */ /* 0x000fea0003800000 */
        .weak           $__internal_0_$__cuda_sm20_div_rn_f64_full
        .type           $__internal_0_$__cuda_sm20_div_rn_f64_full,@function
        .size           $__internal_0_$__cuda_sm20_div_rn_f64_full,($__internal_1_$__cuda_sm20_sqrt_rn_f32_slowpath - $__internal_0_$__cuda_sm20_div_rn_f64_full)
$__internal_0_$__cuda_sm20_div_rn_f64_full:
[----:B------:R-:W-:Y:S02]  /*22a0*/  IMAD.MOV.U32 R3, RZ, RZ, 0x3ff90000 ;  /* 0x3ff90000ff037424 */ /* 0x000fe400078e00ff */
[----:B------:R-:W-:Y:S01]  /*22b0*/  HFMA2 R6, -RZ, RZ, 0, 5.9604644775390625e-08 ;  /* 0x00000001ff067431 */ /* 0x000fe200000001ff */
[----:B------:R-:W-:Y:S01]  /*22c0*/  MOV R2, 0x0 ;  /* 0x0000000000027802 */ /* 0x000fe20000000f00 */
[----:B------:R-:W-:Y:S01]  /*22d0*/  IMAD.MOV.U32 R17, RZ, RZ, 0x1ca00000 ;  /* 0x1ca00000ff117424 */ /* 0x000fe200078e00ff */
[----:B------:R-:W0:Y:S01]  /*22e0*/  MUFU.RCP64H R7, R3 ;  /* 0x0000000300077308 */ /* 0x000e220000001800 */
[----:B------:R-:W-:Y:S01]  /*22f0*/  MOV R5, R11 ;  /* 0x0000000b00057202 */ /* 0x000fe20000000f00 */
[----:B------:R-:W-:Y:S01]  /*2300*/  IMAD.MOV.U32 R4, RZ, RZ, R10 ;  /* 0x000000ffff047224 */ /* 0x000fe200078e000a */
[----:B------:R-:W-:Y:S01]  /*2310*/  BSSY.RECONVERGENT B1, `(.L_x_37) ;  /* 0x0000046000017945 */ /* 0x000fe20003800200 */
[----:B------:R-:W-:Y:S01]  /*2320*/  IMAD.MOV.U32 R19, RZ, RZ, 0x40500000 ;  /* 0x40500000ff137424 */ /* 0x000fe200078e00ff */
[----:B------:R-:W-:-:S02]  /*2330*/  FSETP.GEU.AND P1, PT, |R5|, 1.469367938527859385e-39, PT ;  /* 0x001000000500780b */ /* 0x000fc40003f2e200 */
[----:B------:R-:W-:Y:S01]  /*2340*/  LOP3.LUT R21, R5, 0x7ff00000, RZ, 0xc0, !PT ;  /* 0x7ff0000005157812 */ /* 0x000fe200078ec0ff */
[----:B------:R-:W-:-:S03]  /*2350*/  VIADD R20, R19, 0xffffffff ;  /* 0xffffffff13147836 */ /* 0x000fc60000000000 */
[----:B------:R-:W-:Y:S02]  /*2360*/  ISETP.GE.U32.AND P0, PT, R21, 0x40500000, PT ;  /* 0x405000001500780c */ /* 0x000fe40003f06070 */
[----:B------:R-:W-:Y:S02]  /*2370*/  MOV R16, R21 ;  /* 0x0000001500107202 */ /* 0x000fe40000000f00 */
[----:B------:R-:W-:Y:S01]  /*2380*/  SEL R17, R17, 0x63400000, !P0 ;  /* 0x6340000011117807 */ /* 0x000fe20004000000 */
[----:B0-----:R-:W-:-:S08]  /*2390*/  DFMA R8, R6, -R2, 1 ;  /* 0x3ff000000608742b */ /* 0x001fd00000000802 */
[----:B------:R-:W-:-:S08]  /*23a0*/  DFMA R8, R8, R8, R8 ;  /* 0x000000080808722b */ /* 0x000fd00000000008 */
[----:B------:R-:W-:Y:S01]  /*23b0*/  DFMA R10, R6, R8, R6 ;  /* 0x00000008060a722b */ /* 0x000fe20000000006 */
[C-C-:B------:R-:W-:Y:S02]  /*23c0*/  @!P1 LOP3.LUT R8, R17.reuse, 0x80000000, R5.reuse, 0xf8, !PT ;  /* 0x8000000011089812 */ /* 0x140fe400078ef805 */
[----:B------:R-:W-:Y:S02]  /*23d0*/  LOP3.LUT R7, R17, 0x800fffff, R5, 0xf8, !PT ;  /* 0x800fffff11077812 */ /* 0x000fe400078ef805 */
[----:B------:R-:W-:Y:S01]  /*23e0*/  @!P1 LOP3.LUT R9, R8, 0x100000, RZ, 0xfc, !PT ;  /* 0x0010000008099812 */ /* 0x000fe200078efcff */
[----:B------:R-:W-:Y:S01]  /*23f0*/  @!P1 IMAD.MOV.U32 R8, RZ, RZ, RZ ;  /* 0x000000ffff089224 */ /* 0x000fe200078e00ff */
[----:B------:R-:W-:Y:S01]  /*2400*/  MOV R6, R4 ;  /* 0x0000000400067202 */ /* 0x000fe20000000f00 */
[----:B------:R-:W-:-:S05]  /*2410*/  DFMA R12, R10, -R2, 1 ;  /* 0x3ff000000a0c742b */ /* 0x000fca0000000802 */
[----:B------:R-:W-:-:S03]  /*2420*/  @!P1 DFMA R6, R6, 2, -R8 ;  /* 0x400000000606982b */ /* 0x000fc60000000808 */
[----:B------:R-:W-:-:S07]  /*2430*/  DFMA R12, R10, R12, R10 ;  /* 0x0000000c0a0c722b */ /* 0x000fce000000000a */
[----:B------:R-:W-:Y:S01]  /*2440*/  @!P1 LOP3.LUT R16, R7, 0x7ff00000, RZ, 0xc0, !PT ;  /* 0x7ff0000007109812 */ /* 0x000fe200078ec0ff */
[----:B------:R-:W-:-:S03]  /*2450*/  DMUL R8, R12, R6 ;  /* 0x000000060c087228 */ /* 0x000fc60000000000 */
[----:B------:R-:W-:-:S04]  /*2460*/  IADD3 R18, PT, PT, R16, -0x1, RZ ;  /* 0xffffffff10127810 */ /* 0x000fc80007ffe0ff */
[----:B------:R-:W-:Y:S01]  /*2470*/  ISETP.GT.U32.AND P0, PT, R18, 0x7feffffe, PT ;  /* 0x7feffffe1200780c */ /* 0x000fe20003f04070 */
[----:B------:R-:W-:-:S03]  /*2480*/  DFMA R10, R8, -R2, R6 ;  /* 0x80000002080a722b */ /* 0x000fc60000000006 */
[----:B------:R-:W-:-:S05]  /*2490*/  ISETP.GT.U32.OR P0, PT, R20, 0x7feffffe, P0 ;  /* 0x7feffffe1400780c */ /* 0x000fca0000704470 */
[----:B------:R-:W-:-:S08]  /*24a0*/  DFMA R8, R12, R10, R8 ;  /* 0x0000000a0c08722b */ /* 0x000fd00000000008 */
[----:B------:R-:W-:Y:S05]  /*24b0*/  @P0 BRA `(.L_x_38) ;  /* 0x0000000000680947 */ /* 0x000fea0003800000 */
[----:B------:R-:W-:-:S04]  /*24c0*/  MOV R4, 0x40500000 ;  /* 0x4050000000047802 */ /* 0x000fc80000000f00 */
[----:B------:R-:W-:-:S04]  /*24d0*/  VIADDMNMX R4, R21, -R4, 0xb9600000, !PT ;  /* 0xb960000015047446 */ /* 0x000fc80007800904 */
[----:B------:R-:W-:-:S05]  /*24e0*/  VIMNMX R4, PT, PT, R4, 0x46a00000, PT ;  /* 0x46a0000004047848 */ /* 0x000fca0003fe0100 */
[----:B------:R-:W-:Y:S02]  /*24f0*/  IMAD.IADD R17, R4, 0x1, -R17 ;  /* 0x0000000104117824 */ /* 0x000fe400078e0a11 */
[----:B------:R-:W-:-:S03]  /*2500*/  IMAD.MOV.U32 R4, RZ, RZ, RZ ;  /* 0x000000ffff047224 */ /* 0x000fc600078e00ff */
[----:B------:R-:W-:-:S06]  /*2510*/  IADD3 R5, PT, PT, R17, 0x7fe00000, RZ ;  /* 0x7fe0000011057810 */ /* 0x000fcc0007ffe0ff */
[----:B------:R-:W-:-:S10]  /*2520*/  DMUL R10, R8, R4 ;  /* 0x00000004080a7228 */ /* 0x000fd40000000000 */
[----:B------:R-:W-:-:S13]  /*2530*/  FSETP.GTU.AND P0, PT, |R11|, 1.469367938527859385e-39, PT ;  /* 0x001000000b00780b */ /* 0x000fda0003f0c200 */
[----:B------:R-:W-:Y:S05]  /*2540*/  @P0 BRA `(.L_x_39) ;  /* 0x0000000000880947 */ /* 0x000fea0003800000 */
[----:B------:R-:W-:Y:S01]  /*2550*/  DFMA R2, R8, -R2, R6 ;  /* 0x800000020802722b */ /* 0x000fe20000000006 */
[----:B------:R-:W-:-:S09]  /*2560*/  MOV R4, RZ ;  /* 0x000000ff00047202 */ /* 0x000fd20000000f00 */
[C---:B------:R-:W-:Y:S02]  /*2570*/  FSETP.NEU.AND P0, PT, R3.reuse, RZ, PT ;  /* 0x000000ff0300720b */ /* 0x040fe40003f0d000 */
[----:B------:R-:W-:-:S04]  /*2580*/  LOP3.LUT R2, R3, 0x40590000, RZ, 0x3c, !PT ;  /* 0x4059000003027812 */ /* 0x000fc800078e3cff */
[----:B------:R-:W-:-:S04]  /*2590*/  LOP3.LUT R7, R2, 0x80000000, RZ, 0xc0, !PT ;  /* 0x8000000002077812 */ /* 0x000fc800078ec0ff */
[----:B------:R-:W-:-:S03]  /*25a0*/  LOP3.LUT R5, R7, R5, RZ, 0xfc, !PT ;  /* 0x0000000507057212 */ /* 0x000fc600078efcff */
[----:B------:R-:W-:Y:S05]  /*25b0*/  @!P0 BRA `(.L_x_39) ;  /* 0x00000000006c8947 */ /* 0x000fea0003800000 */
[----:B------:R-:W-:Y:S01]  /*25c0*/  IMAD.MOV R3, RZ, RZ, -R17 ;  /* 0x000000ffff037224 */ /* 0x000fe200078e0a11 */
[----:B------:R-:W-:Y:S01]  /*25d0*/  MOV R2, RZ ;  /* 0x000000ff00027202 */ /* 0x000fe20000000f00 */
[----:B------:R-:W-:-:S05]  /*25e0*/  DMUL.RP R4, R8, R4 ;  /* 0x0000000408047228 */ /* 0x000fca0000008000 */
[----:B------:R-:W-:-:S05]  /*25f0*/  DFMA R2, R10, -R2, R8 ;  /* 0x800000020a02722b */ /* 0x000fca0000000008 */
[----:B------:R-:W-:Y:S02]  /*2600*/  LOP3.LUT R7, R5, R7, RZ, 0x3c, !PT ;  /* 0x0000000705077212 */ /* 0x000fe400078e3cff */
[----:B------:R-:W-:-:S04]  /*2610*/  IADD3 R2, PT, PT, -R17, -0x43300000, RZ ;  /* 0xbcd0000011027810 */ /* 0x000fc80007ffe1ff */
[----:B------:R-:W-:-:S04]  /*2620*/  FSETP.NEU.AND P0, PT, |R3|, R2, PT ;  /* 0x000000020300720b */ /* 0x000fc80003f0d200 */
[----:B------:R-:W-:Y:S02]  /*2630*/  FSEL R10, R4, R10, !P0 ;  /* 0x0000000a040a7208 */ /* 0x000fe40004000000 */
[----:B------:R-:W-:Y:S01]  /*2640*/  FSEL R11, R7, R11, !P0 ;  /* 0x0000000b070b7208 */ /* 0x000fe20004000000 */
[----:B------:R-:W-:Y:S06]  /*2650*/  BRA `(.L_x_39) ;  /* 0x0000000000447947 */ /* 0x000fec0003800000 */
.L_x_38:
[----:B------:R-:W-:-:S14]  /*2660*/  DSETP.NAN.AND P0, PT, R4, R4, PT ;  /* 0x000000040400722a */ /* 0x000fdc0003f08000 */
[----:B------:R-:W-:Y:S05]  /*2670*/  @P0 BRA `(.L_x_40) ;  /* 0x0000000000340947 */ /* 0x000fea0003800000 */
[----:B------:R-:W-:Y:S01]  /*2680*/  ISETP.NE.AND P0, PT, R16, R19, PT ;  /* 0x000000131000720c */ /* 0x000fe20003f05270 */
[----:B------:R-:W-:Y:S01]  /*2690*/  IMAD.MOV.U32 R10, RZ, RZ, 0x0 ;  /* 0x00000000ff0a7424 */ /* 0x000fe200078e00ff */
[----:B------:R-:W-:-:S11]  /*26a0*/  MOV R11, 0xfff80000 ;  /* 0xfff80000000b7802 */ /* 0x000fd60000000f00 */
[----:B------:R-:W-:Y:S05]  /*26b0*/  @!P0 BRA `(.L_x_39) ;  /* 0x00000000002c8947 */ /* 0x000fea0003800000 */
[----:B------:R-:W-:Y:S02]  /*26c0*/  ISETP.NE.AND P0, PT, R16, 0x7ff00000, PT ;  /* 0x7ff000001000780c */ /* 0x000fe40003f05270 */
[----:B------:R-:W-:Y:S02]  /*26d0*/  LOP3.LUT R4, R5, 0x40590000, RZ, 0x3c, !PT ;  /* 0x4059000005047812 */ /* 0x000fe400078e3cff */
[----:B------:R-:W-:Y:S02]  /*26e0*/  ISETP.EQ.OR P0, PT, R19, RZ, !P0 ;  /* 0x000000ff1300720c */ /* 0x000fe40004702670 */
[----:B------:R-:W-:-:S11]  /*26f0*/  LOP3.LUT R11, R4, 0x80000000, RZ, 0xc0, !PT ;  /* 0x80000000040b7812 */ /* 0x000fd600078ec0ff */
[----:B------:R-:W-:Y:S01]  /*2700*/  @P0 LOP3.LUT R2, R11, 0x7ff00000, RZ, 0xfc, !PT ;  /* 0x7ff000000b020812 */ /* 0x000fe200078efcff */
[----:B------:R-:W-:Y:S01]  /*2710*/  @!P0 IMAD.MOV.U32 R10, RZ, RZ, RZ ;  /* 0x000000ffff0a8224 */ /* 0x000fe200078e00ff */
[----:B------:R-:W-:-:S03]  /*2720*/  @P0 MOV R10, RZ ;  /* 0x000000ff000a0202 */ /* 0x000fc60000000f00 */
[----:B------:R-:W-:Y:S01]  /*2730*/  @P0 IMAD.MOV.U32 R11, RZ, RZ, R2 ;  /* 0x000000ffff0b0224 */ /* 0x000fe200078e0002 */
[----:B------:R-:W-:Y:S06]  /*2740*/  BRA `(.L_x_39) ;  /* 0x0000000000087947 */ /* 0x000fec0003800000 */
.L_x_40:
[----:B------:R-:W-:Y:S02]  /*2750*/  LOP3.LUT R11, R5, 0x80000, RZ, 0xfc, !PT ;  /* 0x00080000050b7812 */ /* 0x000fe400078efcff */
[----:B------:R-:W-:-:S07]  /*2760*/  MOV R10, R4 ;  /* 0x00000004000a7202 */ /* 0x000fce0000000f00 */
.L_x_39:
[----:B------:R-:W-:Y:S05]  /*2770*/  BSYNC.RECONVERGENT B1 ;  /* 0x0000000000017941 */ /* 0x000fea0003800200 */
.L_x_37:
[----:B------:R-:W-:Y:S02]  /*2780*/  HFMA2 R3, -RZ, RZ, 0, 0 ;  /* 0x00000000ff037431 */ /* 0x000fe400000001ff */
[----:B------:R-:W-:-:S04]  /*2790*/  IMAD.MOV.U32 R2, RZ, RZ, R0 ;  /* 0x000000ffff027224 */ /* 0x000fc800078e0000 */
[----:B------:R-:W-:Y:S05]  /*27a0*/  RET.REL.NODEC R2 `(kernel_dist_lab) ;  /* 0xffffffd802147950 */ /* 0x000fea0003c3ffff */
        .weak           $__internal_1_$__cuda_sm20_sqrt_rn_f32_slowpath
        .type           $__internal_1_$__cuda_sm20_sqrt_rn_f32_slowpath,@function
        .size           $__internal_1_$__cuda_sm20_sqrt_rn_f32_slowpath,($kernel_dist_lab$__internal_accurate_pow - $__internal_1_$__cuda_sm20_sqrt_rn_f32_slowpath)
$__internal_1_$__cuda_sm20_sqrt_rn_f32_slowpath:
[----:B------:R-:W-:-:S13]  /*27b0*/  LOP3.LUT P0, RZ, R5, 0x7fffffff, RZ, 0xc0, !PT ;  /* 0x7fffffff05ff7812 */ /* 0x000fda000780c0ff */
[----:B------:R-:W-:Y:S01]  /*27c0*/  @!P0 IMAD.MOV.U32 R2, RZ, RZ, R5 ;  /* 0x000000ffff028224 */ /* 0x000fe200078e0005 */
[----:B------:R-:W-:Y:S06]  /*27d0*/  @!P0 BRA `(.L_x_41) ;  /* 0x0000000000448947 */ /* 0x000fec0003800000 */
[----:B------:R-:W-:Y:S02]  /*27e0*/  FSETP.GEU.FTZ.AND P0, PT, R5, RZ, PT ;  /* 0x000000ff0500720b */ /* 0x000fe40003f1e000 */
[----:B------:R-:W-:-:S11]  /*27f0*/  MOV R0, R5 ;  /* 0x0000000500007202 */ /* 0x000fd60000000f00 */
[----:B------:R-:W-:Y:S01]  /*2800*/  @!P0 IMAD.MOV.U32 R2, RZ, RZ, 0x7fffffff ;  /* 0x7fffffffff028424 */ /* 0x000fe200078e00ff */
[----:B------:R-:W-:Y:S06]  /*2810*/  @!P0 BRA `(.L_x_41) ;  /* 0x0000000000348947 */ /* 0x000fec0003800000 */
[----:B------:R-:W-:-:S13]  /*2820*/  FSETP.GTU.FTZ.AND P0, PT, |R0|, +INF , PT ;  /* 0x7f8000000000780b */ /* 0x000fda0003f1c200 */
[----:B------:R-:W-:Y:S01]  /*2830*/  @P0 FADD.FTZ R2, R0, 1 ;  /* 0x3f80000000020421 */ /* 0x000fe20000010000 */
[----:B------:R-:W-:Y:S06]  /*2840*/  @P0 BRA `(.L_x_41) ;  /* 0x0000000000280947 */ /* 0x000fec0003800000 */
[----:B------:R-:W-:-:S13]  /*2850*/  FSETP.NEU.FTZ.AND P0, PT, |R0|, +INF , PT ;  /* 0x7f8000000000780b */ /* 0x000fda0003f1d200 */
[----:B------:R-:W-:-:S04]  /*2860*/  @P0 FFMA R3, R0, 1.84467440737095516160e+19, RZ ;  /* 0x5f80000000030823 */ /* 0x000fc800000000ff */
[----:B------:R-:W0:Y:S02]  /*2870*/  @P0 MUFU.RSQ R2, R3 ;  /* 0x0000000300020308 */ /* 0x000e240000001400 */
[----:B0-----:R-:W-:Y:S01]  /*2880*/  @P0 FMUL.FTZ R4, R3, R2 ;  /* 0x0000000203040220 */ /* 0x001fe20000410000 */
[----:B------:R-:W-:Y:S01]  /*2890*/  @P0 FMUL.FTZ R6, R2, 0.5 ;  /* 0x3f00000002060820 */ /* 0x000fe20000410000 */
[----:B------:R-:W-:Y:S02]  /*28a0*/  @!P0 MOV R2, R0 ;  /* 0x0000000000028202 */ /* 0x000fe40000000f00 */
[----:B------:R-:W-:-:S04]  /*28b0*/  @P0 FADD.FTZ R5, -R4, -RZ ;  /* 0x800000ff04050221 */ /* 0x000fc80000010100 */
[----:B------:R-:W-:-:S04]  /*28c0*/  @P0 FFMA R5, R4, R5, R3 ;  /* 0x0000000504050223 */ /* 0x000fc80000000003 */
[----:B------:R-:W-:-:S04]  /*28d0*/  @P0 FFMA R5, R5, R6, R4 ;  /* 0x0000000605050223 */ /* 0x000fc80000000004 */
[----:B------:R-:W-:-:S07]  /*28e0*/  @P0 FMUL.FTZ R2, R5, 2.3283064365386962891e-10 ;  /* 0x2f80000005020820 */ /* 0x000fce0000410000 */
.L_x_41:
[----:B------:R-:W-:Y:S01]  /*28f0*/  IMAD.MOV.U32 R0, RZ, RZ, R2 ;  /* 0x000000ffff007224 */ /* 0x000fe200078e0002 */
[----:B------:R-:W-:Y:S01]  /*2900*/  MOV R2, R7 ;  /* 0x0000000700027202 */ /* 0x000fe20000000f00 */
[----:B------:R-:W-:-:S04]  /*2910*/  IMAD.MOV.U32 R3, RZ, RZ, 0x0 ;  /* 0x00000000ff037424 */ /* 0x000fc800078e00ff */
[----:B------:R-:W-:Y:S05]  /*2920*/  RET.REL.NODEC R2 `(kernel_dist_lab) ;  /* 0xffffffd402b47950 */ /* 0x000fea0003c3ffff */
        .type           $kernel_dist_lab$__internal_accurate_pow,@function
        .size           $kernel_dist_lab$__internal_accurate_pow,(.L_x_48 - $kernel_dist_lab$__internal_accurate_pow)
$kernel_dist_lab$__internal_accurate_pow:
[----:B------:R-:W-:Y:S01]  /*2930*/  ISETP.GT.U32.AND P0, PT, R3, 0xfffff, PT ;  /* 0x000fffff0300780c */ /* 0x000fe20003f04070 */
[----:B------:R-:W-:Y:S01]  /*2940*/  IMAD.MOV.U32 R22, RZ, RZ, 0x41ad3b5a ;  /* 0x41ad3b5aff167424 */ /* 0x000fe200078e00ff */
[----:B------:R-:W-:Y:S01]  /*2950*/  MOV R19, R3 ;  /* 0x0000000300137202 */ /* 0x000fe20000000f00 */
[----:B------:R-:W-:Y:S01]  /*2960*/  UMOV UR6, 0x7d2cafe2 ;  /* 0x7d2cafe200067882 */ /* 0x000fe20000000000 */
[----:B------:R-:W-:Y:S01]  /*2970*/  MOV R20, R18 ;  /* 0x0000001200147202 */ /* 0x000fe20000000f00 */
[----:B------:R-:W-:Y:S01]  /*2980*/  UMOV UR7, 0x3eb0f5ff ;  /* 0x3eb0f5ff00077882 */ /* 0x000fe20000000000 */
[----:B------:R-:W-:Y:S01]  /*2990*/  MOV R23, 0x3ed0f5d2 ;  /* 0x3ed0f5d200177802 */ /* 0x000fe20000000f00 */
[----:B------:R-:W-:Y:S01]  /*29a0*/  UMOV UR8, 0x3b39803f ;  /* 0x3b39803f00087882 */ /* 0x000fe20000000000 */
[----:B------:R-:W-:Y:S01]  /*29b0*/  SHF.R.U32.HI R3, RZ, 0x14, R3 ;  /* 0x00000014ff037819 */ /* 0x000fe20000011603 */
[----:B------:R-:W-:-:S04]  /*29c0*/  UMOV UR9, 0x3c7abc9e ;  /* 0x3c7abc9e00097882 */ /* 0x000fc80000000000 */
[----:B------:R-:W-:Y:S01]  /*29d0*/  @!P0 DMUL R16, R18, 1.80143985094819840000e+16 ;  /* 0x4350000012108828 */ /* 0x000fe20000000000 */
[----:B------:R-:W-:-:S09]  /*29e0*/  MOV R18, RZ ;  /* 0x000000ff00127202 */ /* 0x000fd20000000f00 */
[----:B------:R-:W-:Y:S01]  /*29f0*/  @!P0 IMAD.MOV.U32 R19, RZ, RZ, R17 ;  /* 0x000000ffff138224 */ /* 0x000fe200078e0011 */
[----:B------:R-:W-:Y:S01]  /*2a00*/  @!P0 LEA.HI R3, R17, 0xffffffca, RZ, 0xc ;  /* 0xffffffca11038811 */ /* 0x000fe200078f60ff */
[----:B------:R-:W-:Y:S02]  /*2a10*/  @!P0 IMAD.MOV.U32 R20, RZ, RZ, R16 ;  /* 0x000000ffff148224 */ /* 0x000fe400078e0010 */
[----:B------:R-:W-:Y:S01]  /*2a20*/  IMAD.MOV.U32 R17, RZ, RZ, 0x43300000 ;  /* 0x43300000ff117424 */ /* 0x000fe200078e00ff */
[----:B------:R-:W-:-:S04]  /*2a30*/  LOP3.LUT R21, R19, 0x800fffff, RZ, 0xc0, !PT ;  /* 0x800fffff13157812 */ /* 0x000fc800078ec0ff */
[----:B------:R-:W-:-:S04]  /*2a40*/  LOP3.LUT R21, R21, 0x3ff00000, RZ, 0xfc, !PT ;  /* 0x3ff0000015157812 */ /* 0x000fc800078efcff */
[----:B------:R-:W-:-:S13]  /*2a50*/  ISETP.GE.U32.AND P1, PT, R21, 0x3ff6a09f, PT ;  /* 0x3ff6a09f1500780c */ /* 0x000fda0003f26070 */
[----:B------:R-:W-:-:S05]  /*2a60*/  @P1 IADD3 R16, PT, PT, R21, -0x100000, RZ ;  /* 0xfff0000015101810 */ /* 0x000fca0007ffe0ff */
[----:B------:R-:W-:Y:S02]  /*2a70*/  @P1 IMAD.MOV.U32 R21, RZ, RZ, R16 ;  /* 0x000000ffff151224 */ /* 0x000fe400078e0010 */
[C---:B------:R-:W-:Y:S01]  /*2a80*/  VIADD R16, R3.reuse, 0xfffffc01 ;  /* 0xfffffc0103107836 */ /* 0x040fe20000000000 */
[----:B------:R-:W-:-:S03]  /*2a90*/  @P1 IADD3 R16, PT, PT, R3, -0x3fe, RZ ;  /* 0xfffffc0203101810 */ /* 0x000fc60007ffe0ff */
[C---:B------:R-:W-:Y:S01]  /*2aa0*/  DADD R26, R20.reuse, 1 ;  /* 0x3ff00000141a7429 */ /* 0x040fe20000000000 */
[----:B------:R-:W-:Y:S01]  /*2ab0*/  LOP3.LUT R16, R16, 0x80000000, RZ, 0x3c, !PT ;  /* 0x8000000010107812 */ /* 0x000fe200078e3cff */
[----:B------:R-:W-:-:S04]  /*2ac0*/  DADD R20, R20, -1 ;  /* 0xbff0000014147429 */ /* 0x000fc80000000000 */
[----:B------:R-:W0:Y:S02]  /*2ad0*/  MUFU.RCP64H R19, R27 ;  /* 0x0000001b00137308 */ /* 0x000e240000001800 */
[----:B0-----:R-:W-:-:S08]  /*2ae0*/  DFMA R24, -R26, R18, 1 ;  /* 0x3ff000001a18742b */ /* 0x001fd00000000112 */
[----:B------:R-:W-:-:S08]  /*2af0*/  DFMA R24, R24, R24, R24 ;  /* 0x000000181818722b */ /* 0x000fd00000000018 */
[----:B------:R-:W-:-:S08]  /*2b00*/  DFMA R24, R18, R24, R18 ;  /* 0x000000181218722b */ /* 0x000fd00000000012 */
[----:B------:R-:W-:-:S08]  /*2b10*/  DMUL R18, R20, R24 ;  /* 0x0000001814127228 */ /* 0x000fd00000000000 */
[----:B------:R-:W-:-:S08]  /*2b20*/  DFMA R18, R20, R24, R18 ;  /* 0x000000181412722b */ /* 0x000fd00000000012 */
[----:B------:R-:W-:-:S08]  /*2b30*/  DMUL R30, R18, R18 ;  /* 0x00000012121e7228 */ /* 0x000fd00000000000 */
[----:B------:R-:W-:Y:S01]  /*2b40*/  DFMA R22, R30, UR6, R22 ;  /* 0x000000061e167c2b */ /* 0x000fe20008000016 */
[----:B------:R-:W-:Y:S01]  /*2b50*/  UMOV UR6, 0x75488a3f ;  /* 0x75488a3f00067882 */ /* 0x000fe20000000000 */
[----:B------:R-:W-:-:S06]  /*2b60*/  UMOV UR7, 0x3ef3b20a ;  /* 0x3ef3b20a00077882 */ /* 0x000fcc0000000000 */
[----:B------:R-:W-:Y:S01]  /*2b70*/  DFMA R28, R30, R22, UR6 ;  /* 0x000000061e1c7e2b */ /* 0x000fe20008000016 */
[----:B------:R-:W-:Y:S01]  /*2b80*/  UMOV UR6, 0xe4faecd5 ;  /* 0xe4faecd500067882 */ /* 0x000fe20000000000 */
[----:B------:R-:W-:Y:S01]  /*2b90*/  UMOV UR7, 0x3f1745cd ;  /* 0x3f1745cd00077882 */ /* 0x000fe20000000000 */
[----:B------:R-:W-:-:S05]  /*2ba0*/  DADD R22, R20, -R18 ;  /* 0x0000000014167229 */ /* 0x000fca0000000812 */
[----:B------:R-:W-:Y:S01]  /*2bb0*/  DFMA R28, R30, R28, UR6 ;  /* 0x000000061e1c7e2b */ /* 0x000fe2000800001c */
[----:B------:R-:W-:Y:S01]  /*2bc0*/  UMOV UR6, 0x258a578b ;  /* 0x258a578b00067882 */ /* 0x000fe20000000000 */
[----:B------:R-:W-:Y:S01]  /*2bd0*/  UMOV UR7, 0x3f3c71c7 ;  /* 0x3f3c71c700077882 */ /* 0x000fe20000000000 */
[----:B------:R-:W-:-:S05]  /*2be0*/  DADD R22, R22, R22 ;  /* 0x0000000016167229 */ /* 0x000fca0000000016 */
[----:B------:R-:W-:Y:S01]  /*2bf0*/  DFMA R28, R30, R28, UR6 ;  /* 0x000000061e1c7e2b */ /* 0x000fe2000800001c */
[----:B------:R-:W-:Y:S01]  /*2c00*/  UMOV UR6, 0x9242b910 ;  /* 0x9242b91000067882 */ /* 0x000fe20000000000 */
[----:B------:R-:W-:Y:S01]  /*2c10*/  UMOV UR7, 0x3f624924 ;  /* 0x3f62492400077882 */ /* 0x000fe20000000000 */
[----:B------:R-:W-:-:S05]  /*2c20*/  DFMA R22, R20, -R18, R22 ;  /* 0x800000121416722b */ /* 0x000fca0000000016 */
[----:B------:R-:W-:Y:S01]  /*2c30*/  DFMA R28, R30, R28, UR6 ;  /* 0x000000061e1c7e2b */ /* 0x000fe2000800001c */
[----:B------:R-:W-:Y:S01]  /*2c40*/  UMOV UR6, 0x99999dfb ;  /* 0x99999dfb00067882 */ /* 0x000fe20000000000 */
[----:B------:R-:W-:Y:S01]  /*2c50*/  UMOV UR7, 0x3f899999 ;  /* 0x3f89999900077882 */ /* 0x000fe20000000000 */
[----:B------:R-:W-:Y:S02]  /*2c60*/  DMUL R22, R24, R22 ;  /* 0x0000001618167228 */ /* 0x000fe40000000000 */
[----:B------:R-:W-:-:S03]  /*2c70*/  DMUL R24, R18, R18 ;  /* 0x0000001212187228 */ /* 0x000fc60000000000 */
[----:B------:R-:W-:Y:S01]  /*2c80*/  DFMA R28, R30, R28, UR6 ;  /* 0x000000061e1c7e2b */ /* 0x000fe2000800001c */
[----:B------:R-:W-:Y:S01]  /*2c90*/  UMOV UR6, 0x55555555 ;  /* 0x5555555500067882 */ /* 0x000fe20000000000 */
[----:B------:R-:W-:-:S03]  /*2ca0*/  UMOV UR7, 0x3fb55555 ;  /* 0x3fb5555500077882 */ /* 0x000fc60000000000 */
[----:B------:R-:W-:-:S03]  /*2cb0*/  DMUL R32, R18, R24 ;  /* 0x0000001812207228 */ /* 0x000fc60000000000 */
[----:B------:R-:W-:-:S08]  /*2cc0*/  DFMA R20, R30, R28, UR6 ;  /* 0x000000061e147e2b */ /* 0x000fd0000800001c */
[----:B------:R-:W-:Y:S01]  /*2cd0*/  DADD R26, -R20, UR6 ;  /* 0x00000006141a7e29 */ /* 0x000fe20008000100 */
[----:B------:R-:W-:Y:S01]  /*2ce0*/  UMOV UR6, 0xb9e7b0 ;  /* 0x00b9e7b000067882 */ /* 0x000fe20000000000 */
[----:B------:R-:W-:-:S06]  /*2cf0*/  UMOV UR7, 0x3c46a4cb ;  /* 0x3c46a4cb00077882 */ /* 0x000fcc0000000000 */
[----:B------:R-:W-:Y:S02]  /*2d00*/  DFMA R26, R30, R28, R26 ;  /* 0x0000001c1e1a722b */ /* 0x000fe4000000001a */
[----:B------:R-:W-:Y:S01]  /*2d10*/  DFMA R28, R18, R18, -R24 ;  /* 0x00000012121c722b */ /* 0x000fe20000000818 */
[----:B------:R-:W-:Y:S01]  /*2d20*/  VIADD R31, R23, 0x100000 ;  /* 0x00100000171f7836 */ /* 0x000fe20000000000 */
[----:B------:R-:W-:-:S06]  /*2d30*/  MOV R30, R22 ;  /* 0x00000016001e7202 */ /* 0x000fcc0000000f00 */
[----:B------:R-:W-:Y:S02]  /*2d40*/  DFMA R28, R18, R30, R28 ;  /* 0x0000001e121c722b */ /* 0x000fe4000000001c */
[----:B------:R-:W-:Y:S01]  /*2d50*/  DADD R30, R26, -UR6 ;  /* 0x800000061a1e7e29 */ /* 0x000fe20008000000 */
[----:B------:R-:W-:Y:S01]  /*2d60*/  UMOV UR6, 0x80000000 ;  /* 0x8000000000067882 */ /* 0x000fe20000000000 */
[----:B------:R-:W-:Y:S01]  /*2d70*/  DFMA R26, R18, R24, -R32 ;  /* 0x00000018121a722b */ /* 0x000fe20000000820 */
[----:B------:R-:W-:-:S07]  /*2d80*/  UMOV UR7, 0x43300000 ;  /* 0x4330000000077882 */ /* 0x000fce0000000000 */
[----:B------:R-:W-:Y:S02]  /*2d90*/  DFMA R26, R22, R24, R26 ;  /* 0x00000018161a722b */ /* 0x000fe4000000001a */
[----:B------:R-:W-:-:S06]  /*2da0*/  DADD R24, R20, R30 ;  /* 0x0000000014187229 */ /* 0x000fcc000000001e */
[----:B------:R-:W-:Y:S02]  /*2db0*/  DFMA R26, R18, R28, R26 ;  /* 0x0000001c121a722b */ /* 0x000fe4000000001a */
[----:B------:R-:W-:Y:S02]  /*2dc0*/  DADD R28, R20, -R24 ;  /* 0x00000000141c7229 */ /* 0x000fe40000000818 */
[----:B------:R-:W-:-:S06]  /*2dd0*/  DMUL R20, R24, R32 ;  /* 0x0000002018147228 */ /* 0x000fcc0000000000 */
[----:B------:R-:W-:Y:S02]  /*2de0*/  DADD R30, R30, R28 ;  /* 0x000000001e1e7229 */ /* 0x000fe4000000001c */
[----:B------:R-:W-:-:S08]  /*2df0*/  DFMA R28, R24, R32, -R20 ;  /* 0x00000020181c722b */ /* 0x000fd00000000814 */
[----:B------:R-:W-:-:S08]  /*2e00*/  DFMA R26, R24, R26, R28 ;  /* 0x0000001a181a722b */ /* 0x000fd0000000001c */
[----:B------:R-:W-:-:S08]  /*2e10*/  DFMA R30, R30, R32, R26 ;  /* 0x000000201e1e722b */ /* 0x000fd0000000001a */
[----:B------:R-:W-:-:S08]  /*2e20*/  DADD R26, R20, R30 ;  /* 0x00000000141a7229 */ /* 0x000fd0000000001e */
[--C-:B------:R-:W-:Y:S02]  /*2e30*/  DADD R24, R18, R26.reuse ;  /* 0x0000000012187229 */ /* 0x100fe4000000001a */
[----:B------:R-:W-:-:S06]  /*2e40*/  DADD R20, R20, -R26 ;  /* 0x0000000014147229 */ /* 0x000fcc000000081a */
[----:B------:R-:W-:Y:S02]  /*2e50*/  DADD R18, R18, -R24 ;  /* 0x0000000012127229 */ /* 0x000fe40000000818 */
[----:B------:R-:W-:-:S06]  /*2e60*/  DADD R20, R30, R20 ;  /* 0x000000001e147229 */ /* 0x000fcc0000000014 */
[----:B------:R-:W-:-:S08]  /*2e70*/  DADD R18, R26, R18 ;  /* 0x000000001a127229 */ /* 0x000fd00000000012 */
[----:B------:R-:W-:-:S08]  /*2e80*/  DADD R18, R20, R18 ;  /* 0x0000000014127229 */ /* 0x000fd00000000012 */
[----:B------:R-:W-:Y:S02]  /*2e90*/  DADD R22, R22, R18 ;  /* 0x0000000016167229 */ /* 0x000fe40000000012 */
[----:B------:R-:W-:Y:S01]  /*2ea0*/  DADD R18, R16, -UR6 ;  /* 0x8000000610127e29 */ /* 0x000fe20008000000 */
[----:B------:R-:W-:Y:S01]  /*2eb0*/  UMOV UR6, 0xfefa39ef ;  /* 0xfefa39ef00067882 */ /* 0x000fe20000000000 */
[----:B------:R-:W-:-:S04]  /*2ec0*/  UMOV UR7, 0x3fe62e42 ;  /* 0x3fe62e4200077882 */ /* 0x000fc80000000000 */
[----:B------:R-:W-:-:S08]  /*2ed0*/  DADD R20, R24, R22 ;  /* 0x0000000018147229 */ /* 0x000fd00000000016 */
[--C-:B------:R-:W-:Y:S02]  /*2ee0*/  DFMA R16, R18, UR6, R20.reuse ;  /* 0x0000000612107c2b */ /* 0x100fe40008000014 */
[----:B------:R-:W-:-:S06]  /*2ef0*/  DADD R26, R24, -R20 ;  /* 0x00000000181a7229 */ /* 0x000fcc0000000814 */
[----:B------:R-:W-:Y:S02]  /*2f00*/  DFMA R24, R18, -UR6, R16 ;  /* 0x8000000612187c2b */ /* 0x000fe40008000010 */
[----:B------:R-:W-:-:S06]  /*2f10*/  DADD R26, R22, R26 ;  /* 0x00000000161a7229 */ /* 0x000fcc000000001a */
[----:B------:R-:W-:-:S08]  /*2f20*/  DADD R24, -R20, R24 ;  /* 0x0000000014187229 */ /* 0x000fd00000000118 */
[----:B------:R-:W-:-:S08]  /*2f30*/  DADD R20, R26, -R24 ;  /* 0x000000001a147229 */ /* 0x000fd00000000818 */
[----:B------:R-:W-:Y:S01]  /*2f40*/  DFMA R20, R18, UR8, R20 ;  /* 0x0000000812147c2b */ /* 0x000fe20008000014 */
[----:B------:R-:W-:Y:S01]  /*2f50*/  UMOV UR8, 0x55555555 ;  /* 0x5555555500087882 */ /* 0x000fe20000000000 */
[----:B------:R-:W-:-:S06]  /*2f60*/  UMOV UR9, 0x3fd55555 ;  /* 0x3fd5555500097882 */ /* 0x000fcc0000000000 */
[----:B------:R-:W-:-:S08]  /*2f70*/  DADD R18, R16, R20 ;  /* 0x0000000010127229 */ /* 0x000fd00000000014 */
[----:B------:R-:W-:Y:S02]  /*2f80*/  DADD R16, R16, -R18 ;  /* 0x0000000010107229 */ /* 0x000fe40000000812 */
[----:B------:R-:W-:-:S06]  /*2f90*/  DMUL R22, R18, UR8 ;  /* 0x0000000812167c28 */ /* 0x000fcc0008000000 */
[----:B------:R-:W-:Y:S02]  /*2fa0*/  DADD R20, R20, R16 ;  /* 0x0000000014147229 */ /* 0x000fe40000000010 */
[----:B------:R-:W-:-:S08]  /*2fb0*/  DFMA R18, R18, UR8, -R22 ;  /* 0x0000000812127c2b */ /* 0x000fd00008000816 */
[----:B------:R-:W-:Y:S01]  /*2fc0*/  DFMA R20, R20, UR8, R18 ;  /* 0x0000000814147c2b */ /* 0x000fe20008000012 */
[----:B------:R-:W-:Y:S01]  /*2fd0*/  MOV R18, 0x652b82fe ;  /* 0x652b82fe00127802 */ /* 0x000fe20000000f00 */
[----:B------:R-:W-:-:S06]  /*2fe0*/  IMAD.MOV.U32 R19, RZ, RZ, 0x3ff71547 ;  /* 0x3ff71547ff137424 */ /* 0x000fcc00078e00ff */
[----:B------:R-:W-:-:S08]  /*2ff0*/  DADD R24, R22, R20 ;  /* 0x0000000016187229 */ /* 0x000fd00000000014 */
[----:B------:R-:W-:Y:S02]  /*3000*/  DFMA R18, R24, R18, 6.75539944105574400000e+15 ;  /* 0x433800001812742b */ /* 0x000fe40000000012 */
[----:B------:R-:W-:Y:S01]  /*3010*/  FSETP.GEU.AND P0, PT, |R25|, 4.1917929649353027344, PT ;  /* 0x4086232b1900780b */ /* 0x000fe20003f0e200 */
[----:B------:R-:W-:-:S05]  /*3020*/  DADD R22, R22, -R24 ;  /* 0x0000000016167229 */ /* 0x000fca0000000818 */
[----:B------:R-:W-:-:S03]  /*3030*/  DADD R16, R18, -6.75539944105574400000e+15 ;  /* 0xc338000012107429 */ /* 0x000fc60000000000 */
[----:B------:R-:W-:-:S05]  /*3040*/  DADD R20, R20, R22 ;  /* 0x0000000014147229 */ /* 0x000fca0000000016 */
[----:B------:R-:W-:Y:S01]  /*3050*/  DFMA R26, R16, -UR6, R24 ;  /* 0x80000006101a7c2b */ /* 0x000fe20008000018 */
[----:B------:R-:W-:Y:S01]  /*3060*/  UMOV UR6, 0x3b39803f ;  /* 0x3b39803f00067882 */ /* 0x000fe20000000000 */
[----:B------:R-:W-:-:S06]  /*3070*/  UMOV UR7, 0x3c7abc9e ;  /* 0x3c7abc9e00077882 */ /* 0x000fcc0000000000 */
[----:B------:R-:W-:Y:S01]  /*3080*/  DFMA R26, R16, -UR6, R26 ;  /* 0x80000006101a7c2b */ /* 0x000fe2000800001a */
[----:B------:R-:W-:Y:S01]  /*3090*/  UMOV UR6, 0x69ce2bdf ;  /* 0x69ce2bdf00067882 */ /* 0x000fe20000000000 */
[----:B------:R-:W-:Y:S01]  /*30a0*/  MOV R16, 0xfca213ea ;  /* 0xfca213ea00107802 */ /* 0x000fe20000000f00 */
[----:B------:R-:W-:Y:S01]  /*30b0*/  IMAD.MOV.U32 R17, RZ, RZ, 0x3e928af3 ;  /* 0x3e928af3ff117424 */ /* 0x000fe200078e00ff */
[----:B------:R-:W-:-:S05]  /*30c0*/  UMOV UR7, 0x3e5ade15 ;  /* 0x3e5ade1500077882 */ /* 0x000fca0000000000 */
[----:B------:R-:W-:Y:S01]  /*30d0*/  DFMA R16, R26, UR6, R16 ;  /* 0x000000061a107c2b */ /* 0x000fe20008000010 */
[----:B------:R-:W-:Y:S01]  /*30e0*/  UMOV UR6, 0x62401315 ;  /* 0x6240131500067882 */ /* 0x000fe20000000000 */
[----:B------:R-:W-:-:S06]  /*30f0*/  UMOV UR7, 0x3ec71dee ;  /* 0x3ec71dee00077882 */ /* 0x000fcc0000000000 */
[----:B------:R-:W-:Y:S01]  /*3100*/  DFMA R16, R26, R16, UR6 ;  /* 0x000000061a107e2b */ /* 0x000fe20008000010 */
        /* <DEDUP_REMOVED lines=20> */
[----:B------:R-:W-:-:S08]  /*3250*/  DFMA R16, R26, R16, UR6 ;  /* 0x000000061a107e2b */ /* 0x000fd00008000010 */
[----:B------:R-:W-:-:S08]  /*3260*/  DFMA R16, R26, R16, 1 ;  /* 0x3ff000001a10742b */ /* 0x000fd00000000010 */
[----:B------:R-:W-:-:S10]  /*3270*/  DFMA R16, R26, R16, 1 ;  /* 0x3ff000001a10742b */ /* 0x000fd40000000010 */
[----:B------:R-:W-:Y:S01]  /*3280*/  LEA R23, R18, R17, 0x14 ;  /* 0x0000001112177211 */ /* 0x000fe200078ea0ff */
[----:B------:R-:W-:Y:S01]  /*3290*/  IMAD.MOV.U32 R22, RZ, RZ, R16 ;  /* 0x000000ffff167224 */ /* 0x000fe200078e0010 */
[----:B------:R-:W-:Y:S06]  /*32a0*/  @!P0 BRA `(.L_x_42) ;  /* 0x0000000000308947 */ /* 0x000fec0003800000 */
[----:B------:R-:W-:Y:S01]  /*32b0*/  FSETP.GEU.AND P1, PT, |R25|, 4.2275390625, PT ;  /* 0x408748001900780b */ /* 0x000fe20003f2e200 */
[C---:B------:R-:W-:Y:S02]  /*32c0*/  DADD R22, R24.reuse, +INF ;  /* 0x7ff0000018167429 */ /* 0x040fe40000000000 */
[----:B------:R-:W-:-:S08]  /*32d0*/  DSETP.GEU.AND P0, PT, R24, RZ, PT ;  /* 0x000000ff1800722a */ /* 0x000fd00003f0e000 */
[----:B------:R-:W-:Y:S02]  /*32e0*/  FSEL R22, R22, RZ, P0 ;  /* 0x000000ff16167208 */ /* 0x000fe40000000000 */
[----:B------:R-:W-:Y:S02]  /*32f0*/  @!P1 LEA.HI R3, R18, R18, RZ, 0x1 ;  /* 0x0000001212039211 */ /* 0x000fe400078f08ff */
[----:B------:R-:W-:Y:S02]  /*3300*/  FSEL R23, R23, RZ, P0 ;  /* 0x000000ff17177208 */ /* 0x000fe40000000000 */
[----:B------:R-:W-:-:S04]  /*3310*/  @!P1 SHF.R.S32.HI R3, RZ, 0x1, R3 ;  /* 0x00000001ff039819 */ /* 0x000fc80000011403 */
[----:B------:R-:W-:Y:S01]  /*3320*/  @!P1 IADD3 R18, PT, PT, R18, -R3, RZ ;  /* 0x8000000312129210 */ /* 0x000fe20007ffe0ff */
[----:B------:R-:W-:-:S03]  /*3330*/  @!P1 IMAD R17, R3, 0x100000, R17 ;  /* 0x0010000003119824 */ /* 0x000fc600078e0211 */
[----:B------:R-:W-:Y:S02]  /*3340*/  @!P1 LEA R19, R18, 0x3ff00000, 0x14 ;  /* 0x3ff0000012139811 */ /* 0x000fe400078ea0ff */
[----:B------:R-:W-:-:S06]  /*3350*/  @!P1 MOV R18, RZ ;  /* 0x000000ff00129202 */ /* 0x000fcc0000000f00 */
[----:B------:R-:W-:-:S11]  /*3360*/  @!P1 DMUL R22, R16, R18 ;  /* 0x0000001210169228 */ /* 0x000fd60000000000 */
.L_x_42:
[----:B------:R-:W-:Y:S01]  /*3370*/  DFMA R20, R20, R22, R22 ;  /* 0x000000161414722b */ /* 0x000fe20000000016 */
[----:B------:R-:W-:Y:S01]  /*3380*/  IMAD.MOV.U32 R16, RZ, RZ, R0 ;  /* 0x000000ffff107224 */ /* 0x000fe200078e0000 */
[----:B------:R-:W-:Y:S01]  /*3390*/  DSETP.NEU.AND P0, PT, |R22|, +INF , PT ;  /* 0x7ff000001600742a */ /* 0x000fe20003f0d200 */
[----:B------:R-:W-:-:S07]  /*33a0*/  MOV R17, 0x0 ;  /* 0x0000000000117802 */ /* 0x000fce0000000f00 */
[----:B------:R-:W-:Y:S02]  /*33b0*/  FSEL R3, R22, R20, !P0 ;  /* 0x0000001416037208 */ /* 0x000fe40004000000 */
[----:B------:R-:W-:Y:S01]  /*33c0*/  FSEL R20, R23, R21, !P0 ;  /* 0x0000001517147208 */ /* 0x000fe20004000000 */
[----:B------:R-:W-:Y:S06]  /*33d0*/  RET.REL.NODEC R16 `(kernel_dist_lab) ;  /* 0xffffffcc10087950 */ /* 0x000fec0003c3ffff */
.L_x_43:
[----:B------:R-:W-:-:S00]  /*33e0*/  BRA `(.L_x_43) ;  /* 0xfffffffc00fc7947 */ /* 0x000fc0000383ffff */
[----:B------:R-:W-:-:S00]  /*33f0*/  NOP ;  /* 0x0000000000007918 */ /* 0x000fc00000000000 */
        /* <DEDUP_REMOVED lines=8> */
.L_x_48:


//--------------------- .text.dilationKernel      --------------------------
	.section	.text.dilationKernel,"ax",@progbits
	.align	128
        .global         dilationKernel
        .type           dilationKernel,@function
        .size           dilationKernel,(.L_x_50 - dilationKernel)
        .other          dilationKernel,@"STO_CUDA_ENTRY STV_DEFAULT"
dilationKernel:
.text.dilationKernel:
[----:B------:R-:W-:Y:S01]  /*0000*/  LDC R1, c[0x0][0x37c] ;  /* 0x0000df00ff017b82 */ /* 0x000fe20000000800 */
[----:B------:R-:W0:Y:S07]  /*0010*/  S2R R5, SR_TID.X ;  /* 0x0000000000057919 */ /* 0x000e2e0000002100 */
[----:B------:R-:W0:Y:S01]  /*0020*/  S2UR UR6, SR_CTAID.X ;  /* 0x00000000000679c3 */ /* 0x000e220000002500 */
[----:B------:R-:W1:Y:S01]  /*0030*/  LDCU.64 UR4, c[0x0][0x390] ;  /* 0x00007200ff0477ac */ /* 0x000e620008000a00 */
[----:B------:R-:W2:Y:S06]  /*0040*/  S2R R21, SR_TID.Y ;  /* 0x0000000000157919 */ /* 0x000eac0000002200 */
[----:B------:R-:W0:Y:S08]  /*0050*/  LDC R22, c[0x0][0x360] ;  /* 0x0000d800ff167b82 */ /* 0x000e300000000800 */
[----:B------:R-:W2:Y:S01]  /*0060*/  S2UR UR7, SR_CTAID.Y ;  /* 0x00000000000779c3 */ /* 0x000ea20000002600 */
[----:B-1----:R-:W-:-:S07]  /*0070*/  UIADD3 UR4, UPT, UPT, UR4, -0x1, URZ ;  /* 0xffffffff04047890 */ /* 0x002fce000fffe0ff */
[----:B------:R-:W2:Y:S01]  /*0080*/  LDC R0, c[0x0][0x364] ;  /* 0x0000d900ff007b82 */ /* 0x000ea20000000800 */
[----:B0-----:R-:W-:-:S05]  /*0090*/  IMAD R20, R22, UR6, R5 ;  /* 0x0000000616147c24 */ /* 0x001fca000f8e0205 */
[----:B------:R-:W-:Y:S01]  /*00a0*/  ISETP.GE.AND P0, PT, R20, UR4, PT ;  /* 0x0000000414007c0c */ /* 0x000fe2000bf06270 */
[----:B------:R-:W-:-:S03]  /*00b0*/  UIADD3 UR4, UPT, UPT, UR5, -0x1, URZ ;  /* 0xffffffff05047890 */ /* 0x000fc6000fffe0ff */
[----:B------:R-:W-:Y:S01]  /*00c0*/  ISETP.LT.OR P0, PT, R20, 0x1, P0 ;  /* 0x000000011400780c */ /* 0x000fe20000701670 */
[----:B--2---:R-:W-:-:S05]  /*00d0*/  IMAD R3, R0, UR7, R21 ;  /* 0x0000000700037c24 */ /* 0x004fca000f8e0215 */
[----:B------:R-:W-:-:S04]  /*00e0*/  ISETP.EQ.OR P0, PT, R3, RZ, P0 ;  /* 0x000000ff0300720c */ /* 0x000fc80000702670 */
[----:B------:R-:W-:-:S13]  /*00f0*/  ISETP.GE.OR P0, PT, R3, UR4, P0 ;  /* 0x0000000403007c0c */ /* 0x000fda0008706670 */
[----:B------:R-:W-:Y:S05]  /*0100*/  @P0 EXIT ;  /* 0x000000000000094d */ /* 0x000fea0003800000 */
[----:B------:R-:W0:Y:S01]  /*0110*/  LDC.64 R12, c[0x0][0x398] ;  /* 0x0000e600ff0c7b82 */ /* 0x000e220000000a00 */
[----:B------:R-:W1:Y:S01]  /*0120*/  LDCU.64 UR4, c[0x0][0x380] ;  /* 0x00007000ff0477ac */ /* 0x000e620008000a00 */
[----:B------:R-:W2:Y:S01]  /*0130*/  LDCU.64 UR6, c[0x0][0x358] ;  /* 0x00006b00ff0677ac */ /* 0x000ea20008000a00 */
[--C-:B0-----:R-:W-:Y:S01]  /*0140*/  IMAD R7, R3, R12, -R12.reuse ;  /* 0x0000000c03077224 */ /* 0x101fe200078e0a0c */
[--C-:B------:R-:W-:Y:S01]  /*0150*/  SHF.R.S32.HI R17, RZ, 0x1f, R13.reuse ;  /* 0x0000001fff117819 */ /* 0x100fe2000001140d */
[----:B------:R-:W-:Y:S01]  /*0160*/  IMAD R0, R20, R13, -R13 ;  /* 0x0000000d14007224 */ /* 0x000fe200078e0a0d */
[----:B------:R-:W-:-:S03]  /*0170*/  SHF.R.S32.HI R9, RZ, 0x1f, R12 ;  /* 0x0000001fff097819 */ /* 0x000fc6000001140c */
[----:B------:R-:W-:-:S05]  /*0180*/  IMAD.IADD R0, R0, 0x1, R7 ;  /* 0x0000000100007824 */ /* 0x000fca00078e0207 */
[----:B-1----:R-:W-:-:S04]  /*0190*/  IADD3 R26, P0, PT, R0, UR4, RZ ;  /* 0x00000004001a7c10 */ /* 0x002fc8000ff1e0ff */
[----:B------:R-:W-:Y:S02]  /*01a0*/  LEA.HI.X.SX32 R27, R0, UR5, 0x1, P0 ;  /* 0x00000005001b7c11 */ /* 0x000fe400080f0eff */
[CC--:B------:R-:W-:Y:S02]  /*01b0*/  IADD3 R28, P0, PT, R26.reuse, R13.reuse, RZ ;  /* 0x0000000d1a1c7210 */ /* 0x0c0fe40007f1e0ff */
[-C--:B------:R-:W-:Y:S01]  /*01c0*/  IADD3 R24, P1, PT, R26, R12.reuse, RZ ;  /* 0x0000000c1a187210 */ /* 0x080fe20007f3e0ff */
[----:B--2---:R-:W2:Y:S02]  /*01d0*/  LDG.E.U8 R2, desc[UR6][R26.64] ;  /* 0x000000061a027981 */ /* 0x004ea4000c1e1100 */
[--C-:B------:R-:W-:Y:S01]  /*01e0*/  IMAD.X R29, R17, 0x1, R27.reuse, P0 ;  /* 0x00000001111d7824 */ /* 0x100fe200000e061b */
[----:B------:R-:W-:Y:S01]  /*01f0*/  IADD3 R6, P0, PT, R28, R13, RZ ;  /* 0x0000000d1c067210 */ /* 0x000fe20007f1e0ff */
[----:B------:R-:W-:Y:S01]  /*0200*/  IMAD.X R25, R9, 0x1, R27, P1 ;  /* 0x0000000109197824 */ /* 0x000fe200008e061b */
[----:B------:R-:W-:-:S02]  /*0210*/  IADD3 R10, P2, PT, R24, R12, RZ ;  /* 0x0000000c180a7210 */ /* 0x000fc40007f5e0ff */
[-C--:B------:R-:W-:Y:S01]  /*0220*/  IADD3 R8, P1, PT, R24, R13.reuse, RZ ;  /* 0x0000000d18087210 */ /* 0x080fe20007f3e0ff */
[----:B------:R-:W-:Y:S01]  /*0230*/  IMAD.X R7, R17, 0x1, R29, P0 ;  /* 0x0000000111077824 */ /* 0x000fe200000e061d */
[----:B------:R-:W2:Y:S01]  /*0240*/  LDG.E.U8 R0, desc[UR6][R28.64] ;  /* 0x000000061c007981 */ /* 0x000ea2000c1e1100 */
[--C-:B------:R-:W-:Y:S01]  /*0250*/  IMAD.X R11, R9, 0x1, R25.reuse, P2 ;  /* 0x00000001090b7824 */ /* 0x100fe200010e0619 */
[-C--:B------:R-:W-:Y:S01]  /*0260*/  IADD3 R18, P0, PT, R8, R13.reuse, RZ ;  /* 0x0000000d08127210 */ /* 0x080fe20007f1e0ff */
[C---:B------:R-:W-:Y:S01]  /*0270*/  IMAD.X R9, R17.reuse, 0x1, R25, P1 ;  /* 0x0000000111097824 */ /* 0x040fe200008e0619 */
[-C--:B------:R-:W-:Y:S01]  /*0280*/  IADD3 R14, P1, PT, R10, R13.reuse, RZ ;  /* 0x0000000d0a0e7210 */ /* 0x080fe20007f3e0ff */
[----:B------:R-:W2:Y:S02]  /*0290*/  LDG.E.U8 R6, desc[UR6][R6.64] ;  /* 0x0000000606067981 */ /* 0x000ea4000c1e1100 */
[C---:B------:R-:W-:Y:S01]  /*02a0*/  IMAD.X R19, R17.reuse, 0x1, R9, P0 ;  /* 0x0000000111137824 */ /* 0x040fe200000e0609 */
[----:B------:R-:W-:Y:S01]  /*02b0*/  IADD3 R16, P0, PT, R14, R13, RZ ;  /* 0x0000000d0e107210 */ /* 0x000fe20007f1e0ff */
[C---:B------:R-:W-:Y:S01]  /*02c0*/  IMAD.X R15, R17.reuse, 0x1, R11, P1 ;  /* 0x00000001110f7824 */ /* 0x040fe200008e060b */
[----:B------:R-:W3:Y:S04]  /*02d0*/  LDG.E.U8 R4, desc[UR6][R24.64] ;  /* 0x0000000618047981 */ /* 0x000ee8000c1e1100 */
[----:B------:R-:W3:Y:S01]  /*02e0*/  LDG.E.U8 R8, desc[UR6][R8.64] ;  /* 0x0000000608087981 */ /* 0x000ee2000c1e1100 */
[----:B------:R-:W-:-:S03]  /*02f0*/  IMAD.X R17, R17, 0x1, R15, P0 ;  /* 0x0000000111117824 */ /* 0x000fc600000e060f */
[----:B------:R-:W4:Y:S04]  /*0300*/  LDG.E.U8 R10, desc[UR6][R10.64] ;  /* 0x000000060a0a7981 */ /* 0x000f28000c1e1100 */
[----:B------:R-:W4:Y:S04]  /*0310*/  LDG.E.U8 R18, desc[UR6][R18.64] ;  /* 0x0000000612127981 */ /* 0x000f28000c1e1100 */
[----:B------:R-:W5:Y:S04]  /*0320*/  LDG.E.U8 R14, desc[UR6][R14.64] ;  /* 0x000000060e0e7981 */ /* 0x000f68000c1e1100 */
[----:B------:R-:W5:Y:S01]  /*0330*/  LDG.E.U8 R16, desc[UR6][R16.64] ;  /* 0x0000000610107981 */ /* 0x000f62000c1e1100 */
[----:B------:R-:W0:Y:S01]  /*0340*/  S2UR UR5, SR_CgaCtaId ;  /* 0x00000000000579c3 */ /* 0x000e220000008800 */
[----:B------:R-:W-:Y:S01]  /*0350*/  UMOV UR4, 0x400 ;  /* 0x0000040000047882 */ /* 0x000fe20000000000 */
[----:B------:R-:W-:Y:S01]  /*0360*/  IMAD R5, R22, R21, R5 ;  /* 0x0000001516057224 */ /* 0x000fe200078e0205 */
[----:B0-----:R-:W-:Y:S01]  /*0370*/  ULEA UR4, UR5, UR4, 0x18 ;  /* 0x0000000405047291 */ /* 0x001fe2000f8ec0ff */
[----:B------:R-:W-:-:S04]  /*0380*/  IMAD R3, R3, R12, RZ ;  /* 0x0000000c03037224 */ /* 0x000fc800078e02ff */
[----:B------:R-:W-:Y:S01]  /*0390*/  IMAD R3, R20, R13, R3 ;  /* 0x0000000d14037224 */ /* 0x000fe200078e0203 */
[----:B--2---:R-:W-:-:S04]  /*03a0*/  VIMNMX3.U16x2 R2, R2, R0, R6, !PT ;  /* 0x000000000202720f */ /* 0x004fc80007800206 */
[----:B---3--:R-:W-:-:S04]  /*03b0*/  VIMNMX3.U16x2 R9, R2, R4, R8, !PT ;  /* 0x000000040209720f */ /* 0x008fc80007800208 */
[----:B----4-:R-:W-:-:S04]  /*03c0*/  VIMNMX3.U16x2 R7, R9, R18, R10, !PT ;  /* 0x000000120907720f */ /* 0x010fc8000780020a */
[----:B-----5:R-:W-:-:S04]  /*03d0*/  VIMNMX3.U16x2 R7, R7, R14, R16, !PT ;  /* 0x0000000e0707720f */ /* 0x020fc80007800210 */
[----:B------:R-:W-:-:S05]  /*03e0*/  PRMT R0, R7, 0x7610, R0 ;  /* 0x0000761007007816 */ /* 0x000fca0000000000 */
[----:B------:R-:W-:Y:S01]  /*03f0*/  STS.U8 [R5+UR4], R0 ;  /* 0x0000000005007988 */ /* 0x000fe20008000004 */
[----:B------:R-:W-:Y:S06]  /*0400*/  BAR.SYNC.DEFER_BLOCKING 0x0 ;  /* 0x0000000000007b1d */ /* 0x000fec0000010000 */
[----:B------:R-:W0:Y:S01]  /*0410*/  LDS.U8 R7, [R5+UR4] ;  /* 0x0000000405077984 */ /* 0x000e220008000000 */
[----:B------:R-:W1:Y:S02]  /*0420*/  LDCU.64 UR4, c[0x0][0x388] ;  /* 0x00007100ff0477ac */ /* 0x000e640008000a00 */
[----:B-1----:R-:W-:-:S04]  /*0430*/  IADD3 R2, P0, PT, R3, UR4, RZ ;  /* 0x0000000403027c10 */ /* 0x002fc8000ff1e0ff */
[----:B------:R-:W-:-:S05]  /*0440*/  LEA.HI.X.SX32 R3, R3, UR5, 0x1, P0 ;  /* 0x0000000503037c11 */ /* 0x000fca00080f0eff */
[----:B0-----:R-:W-:Y:S01]  /*0450*/  STG.E.U8 desc[UR6][R2.64], R7 ;  /* 0x0000000702007986 */ /* 0x001fe2000c101106 */
[----:B------:R-:W-:Y:S05]  /*0460*/  EXIT ;  /* 0x000000000000794d */ /* 0x000fea0003800000 */
.L_x_44:
        /* <DEDUP_REMOVED lines=9> */
.L_x_50:


//--------------------- .text.erosionKernel       --------------------------
	.section	.text.erosionKernel,"ax",@progbits
	.align	128
        .global         erosionKernel
        .type           erosionKernel,@function
        .size           erosionKernel,(.L_x_51 - erosionKernel)
        .other          erosionKernel,@"STO_CUDA_ENTRY STV_DEFAULT"
erosionKernel:
.text.erosionKernel:
        /* <DEDUP_REMOVED lines=58> */
[----:B--2---:R-:W-:-:S04]  /*03a0*/  VIMNMX3.U16x2 R2, R2, R0, R6, PT ;  /* 0x000000000202720f */ /* 0x004fc80003800206 */
[----:B---3--:R-:W-:-:S04]  /*03b0*/  VIMNMX3.U16x2 R9, R2, R4, R8, PT ;  /* 0x000000040209720f */ /* 0x008fc80003800208 */
[----:B----4-:R-:W-:-:S04]  /*03c0*/  VIMNMX3.U16x2 R7, R9, R18, R10, PT ;  /* 0x000000120907720f */ /* 0x010fc8000380020a */
[----:B-----5:R-:W-:-:S04]  /*03d0*/  VIMNMX3.U16x2 R7, R7, R14, R16, PT ;  /* 0x0000000e0707720f */ /* 0x020fc80003800210 */
        /* <DEDUP_REMOVED lines=9> */
.L_x_45:
        /* <DEDUP_REMOVED lines=9> */
.L_x_51:


//--------------------- .nv.shared.kernel_dist_lab --------------------------
	.section	.nv.shared.kernel_dist_lab,"aw",@nobits
	.sectionflags	@""
	.align	16
	.zero		1024


//--------------------- .nv.shared.reserved.0     --------------------------
	.section	.nv.shared.reserved.0,"aw",@nobits
	.weak		__nv_reservedSMEM_offset_0_alias
	.size		__nv_reservedSMEM_offset_0_alias, 0, 64
	.other		__nv_reservedSMEM_offset_0_alias,@"STO_CUDA_RESERVED_SHARED STV_DEFAULT"
__nv_reservedSMEM_offset_0_alias:
	.zero		0
	.zero		64


//--------------------- .nv.shared.dilationKernel --------------------------
	.section	.nv.shared.dilationKernel,"aw",@nobits
	.sectionflags	@""
	.align	16
	.zero		1024


//--------------------- .nv.shared.erosionKernel  --------------------------
	.section	.nv.shared.erosionKernel,"aw",@nobits
	.sectionflags	@""
	.align	16
	.zero		1024


//--------------------- .nv.constant0.kernel_dist_lab --------------------------
	.section	.nv.constant0.kernel_dist_lab,"a",@progbits
	.sectionflags	@""
	.align	4
.nv.constant0.kernel_dist_lab:
	.zero		928


//--------------------- .nv.constant0.dilationKernel --------------------------
	.section	.nv.constant0.dilationKernel,"a",@progbits
	.sectionflags	@""
	.align	4
.nv.constant0.dilationKernel:
	.zero		928


//--------------------- .nv.constant0.erosionKernel --------------------------
	.section	.nv.constant0.erosionKernel,"a",@progbits
	.sectionflags	@""
	.align	4
.nv.constant0.erosionKernel:
	.zero		928


//--------------------- SYMBOLS --------------------------

	.type		.nv.reservedSmem.offset0,@object
	.size		.nv.reservedSmem.offset0,0x4
	.type		.nv.reservedSmem.cap,@object
	.size		.nv.reservedSmem.cap,0x4
